	.target	sm_100a

	.elftype	@"ET_EXEC"


//--------------------- .note.nv.tkinfo           --------------------------
	.section	.note.nv.tkinfo,"",@"SHT_NOTE"
	.sectionflags	@"SHF_NOTE_NV_TKINFO"
	.tkinfo
        /*0018*/ 	.word	0x00000002
        /*0030*/ 	.string	""
        /*0030*/ 	.string	"ptxas"
        /*0030*/ 	.string	"Cuda compilation tools, release 13.0, V13.0.88"
        /*0030*/ 	.string	"Build cuda_13.0.r13.0/compiler.36424714_0"
        /*0030*/ 	.string	"-arch sm_100a -m 64 "



//--------------------- .note.nv.cuinfo           --------------------------
	.section	.note.nv.cuinfo,"",@"SHT_NOTE"
	.sectionflags	@"SHF_NOTE_NV_CUINFO"
        /*0018*/ 	.short	0x0002
        /*001a*/ 	.short	0x0064
        /*001c*/ 	.short	0x0082
	.zero		2


//--------------------- .nv.info                  --------------------------
	.section	.nv.info,"",@"SHT_CUDA_INFO"
	.align	4


	//----- nvinfo : EIATTR_REGCOUNT
	.align		4
        /*0000*/ 	.byte	0x04, 0x2f
        /*0002*/ 	.short	(.L_16 - .L_15)
	.align		4
.L_15:
        /*0004*/ 	.word	index@(_ZN7cutlass13device_kernelINS_4gemm6kernel13GemmUniversalIN4cute5tupleIJiiiiEEENS1_10collective13CollectiveMmaINS1_35MainloopSm100TmaUmmaWarpSpecializedILi24ELi2ELi4ENS5_IJNS4_1CILi1EEESB_SB_EEEEENS5_IJNSA_ILi64EEENSA_ILi80EEESE_EEEaNS5_IJlSB_lEEEaSH_NS4_8TiledMMAINS4_8MMA_AtomIJNS4_15SM100_MMA_S8_SSIaaiLi64ELi80ELNS4_4UMMA5MajorE0ELSM_0ELNSL_8SaturateE0EEEEEENS4_6LayoutISC_NS5_IJNSA_ILi0EEESR_SR_EEEEENS5_IJNS4_10UnderscoreESU_SU_EEEEENS4_13SM90_TMA_LOADENS4_14ComposedLayoutINS4_7SwizzleILi2ELi4ELi3EEENS4_18smem_ptr_flag_bitsILi8EEENSQ_INS5_IJNSA_ILi8EEESE_EEENS5_IJSE_SB_EEEEEEEvNS4_8identityESX_S17_vS18_EENS_8epilogue10collective18CollectiveEpilogueINS1A_23Sm100TmaWarpSpecializedILi1ELi1ELi40ELb0ELb0EEEJSG_NS5_IJNSQ_ISE_SB_EENSQ_ISF_SB_EEEEEaSH_aSH_NS1A_6fusion15FusionCallbacksIS1E_NS1I_17LinearCombinationIaiaiLNS_15FloatRoundStyleE2EEESG_S1H_JEEENS4_5SM1004TMEM4LOAD25SM100_TMEM_LOAD_16dp32b8xESX_NSY_INSZ_ILi0ELi4ELi3EEES12_NSQ_INS5_IJS13_NSA_ILi16EEEEEENS5_IJS1T_SB_EEEEEEENS4_39AutoVectorizingCopyWithAssumedAlignmentILi128EEENS4_14SM90_TMA_STOREES1X_S1Z_S1Z_EEEvvEEEEvNT_6ParamsE)
        /*0008*/ 	.word	0x00000080


	//----- nvinfo : EIATTR_FRAME_SIZE
	.align		4
.L_16:
        /*000c*/ 	.byte	0x04, 0x11
        /*000e*/ 	.short	(.L_18 - .L_17)
	.align		4
.L_17:
        /*0010*/ 	.word	index@($__internal_2_$__cuda_sm10x_tcgen05_guardrail_trap_unallocated_columns_being_dealloced)
        /*0014*/ 	.word	0x00000000


	//----- nvinfo : EIATTR_FRAME_SIZE
	.align		4
.L_18:
        /*0018*/ 	.byte	0x04, 0x11
        /*001a*/ 	.short	(.L_20 - .L_19)
	.align		4
.L_19:
        /*001c*/ 	.word	index@($__internal_1_$__cuda_sm10x_tcgen05_guardrail_trap_phase_invalid_during_alloc)
        /*0020*/ 	.word	0x00000000


	//----- nvinfo : EIATTR_FRAME_SIZE
	.align		4
.L_20:
        /*0024*/ 	.byte	0x04, 0x11
        /*0026*/ 	.short	(.L_22 - .L_21)
	.align		4
.L_21:
        /*0028*/ 	.word	index@($__internal_0_$__cuda_sm10x_tcgen05_guardrail_trap_col_being_dealloced_not_returned_by_alloc)
        /*002c*/ 	.word	0x00000000


	//----- nvinfo : EIATTR_FRAME_SIZE
	.align		4
.L_22:
        /*0030*/ 	.byte	0x04, 0x11
        /*0032*/ 	.short	(.L_24 - .L_23)
	.align		4
.L_23:
        /*0034*/ 	.word	index@(_ZN7cutlass13device_kernelINS_4gemm6kernel13GemmUniversalIN4cute5tupleIJiiiiEEENS1_10collective13CollectiveMmaINS1_35MainloopSm100TmaUmmaWarpSpecializedILi24ELi2ELi4ENS5_IJNS4_1CILi1EEESB_SB_EEEEENS5_IJNSA_ILi64EEENSA_ILi80EEESE_EEEaNS5_IJlSB_lEEEaSH_NS4_8TiledMMAINS4_8MMA_AtomIJNS4_15SM100_MMA_S8_SSIaaiLi64ELi80ELNS4_4UMMA5MajorE0ELSM_0ELNSL_8SaturateE0EEEEEENS4_6LayoutISC_NS5_IJNSA_ILi0EEESR_SR_EEEEENS5_IJNS4_10UnderscoreESU_SU_EEEEENS4_13SM90_TMA_LOADENS4_14ComposedLayoutINS4_7SwizzleILi2ELi4ELi3EEENS4_18smem_ptr_flag_bitsILi8EEENSQ_INS5_IJNSA_ILi8EEESE_EEENS5_IJSE_SB_EEEEEEEvNS4_8identityESX_S17_vS18_EENS_8epilogue10collective18CollectiveEpilogueINS1A_23Sm100TmaWarpSpecializedILi1ELi1ELi40ELb0ELb0EEEJSG_NS5_IJNSQ_ISE_SB_EENSQ_ISF_SB_EEEEEaSH_aSH_NS1A_6fusion15FusionCallbacksIS1E_NS1I_17LinearCombinationIaiaiLNS_15FloatRoundStyleE2EEESG_S1H_JEEENS4_5SM1004TMEM4LOAD25SM100_TMEM_LOAD_16dp32b8xESX_NSY_INSZ_ILi0ELi4ELi3EEES12_NSQ_INS5_IJS13_NSA_ILi16EEEEEENS5_IJS1T_SB_EEEEEEENS4_39AutoVectorizingCopyWithAssumedAlignmentILi128EEENS4_14SM90_TMA_STOREES1X_S1Z_S1Z_EEEvvEEEEvNT_6ParamsE)
        /*0038*/ 	.word	0x00000000


	//----- nvinfo : EIATTR_MIN_STACK_SIZE
	.align		4
.L_24:
        /*003c*/ 	.byte	0x04, 0x12
        /*003e*/ 	.short	(.L_26 - .L_25)
	.align		4
.L_25:
        /*0040*/ 	.word	index@(_ZN7cutlass13device_kernelINS_4gemm6kernel13GemmUniversalIN4cute5tupleIJiiiiEEENS1_10collective13CollectiveMmaINS1_35MainloopSm100TmaUmmaWarpSpecializedILi24ELi2ELi4ENS5_IJNS4_1CILi1EEESB_SB_EEEEENS5_IJNSA_ILi64EEENSA_ILi80EEESE_EEEaNS5_IJlSB_lEEEaSH_NS4_8TiledMMAINS4_8MMA_AtomIJNS4_15SM100_MMA_S8_SSIaaiLi64ELi80ELNS4_4UMMA5MajorE0ELSM_0ELNSL_8SaturateE0EEEEEENS4_6LayoutISC_NS5_IJNSA_ILi0EEESR_SR_EEEEENS5_IJNS4_10UnderscoreESU_SU_EEEEENS4_13SM90_TMA_LOADENS4_14ComposedLayoutINS4_7SwizzleILi2ELi4ELi3EEENS4_18smem_ptr_flag_bitsILi8EEENSQ_INS5_IJNSA_ILi8EEESE_EEENS5_IJSE_SB_EEEEEEEvNS4_8identityESX_S17_vS18_EENS_8epilogue10collective18CollectiveEpilogueINS1A_23Sm100TmaWarpSpecializedILi1ELi1ELi40ELb0ELb0EEEJSG_NS5_IJNSQ_ISE_SB_EENSQ_ISF_SB_EEEEEaSH_aSH_NS1A_6fusion15FusionCallbacksIS1E_NS1I_17LinearCombinationIaiaiLNS_15FloatRoundStyleE2EEESG_S1H_JEEENS4_5SM1004TMEM4LOAD25SM100_TMEM_LOAD_16dp32b8xESX_NSY_INSZ_ILi0ELi4ELi3EEES12_NSQ_INS5_IJS13_NSA_ILi16EEEEEENS5_IJS1T_SB_EEEEEEENS4_39AutoVectorizingCopyWithAssumedAlignmentILi128EEENS4_14SM90_TMA_STOREES1X_S1Z_S1Z_EEEvvEEEEvNT_6ParamsE)
        /*0044*/ 	.word	0x00000000
.L_26:


//--------------------- .nv.compat                --------------------------
	.section	.nv.compat,"",@"SHT_CUDA_COMPAT_INFO"
	.align	4
        /*0000*/ 	.byte	0x02, 0x09, 0x01, 0x00, 0x02, 0x02, 0x03, 0x00, 0x02, 0x05, 0x06, 0x00, 0x03, 0x07, 0x01, 0x01
        /*0010*/ 	.byte	0x02, 0x03, 0x01, 0x00, 0x02, 0x06, 0x01, 0x00, 0x04, 0x0b, 0x08, 0x00, 0x01, 0x00, 0x00, 0x00
        /*0020*/ 	.byte	0x00, 0x00, 0x00, 0x00


//--------------------- .nv.info._ZN7cutlass13device_kernelINS_4gemm6kernel13GemmUniversalIN4cute5tupleIJiiiiEEENS1_10collective13CollectiveMmaINS1_35MainloopSm100TmaUmmaWarpSpecializedILi24ELi2ELi4ENS5_IJNS4_1CILi1EEESB_SB_EEEEENS5_IJNSA_ILi64EEENSA_ILi80EEESE_EEEaNS5_IJlSB_lEEEaSH_NS4_8TiledMMAINS4_8MMA_AtomIJNS4_15SM100_MMA_S8_SSIaaiLi64ELi80ELNS4_4UMMA5MajorE0ELSM_0ELNSL_8SaturateE0EEEEEENS4_6LayoutISC_NS5_IJNSA_ILi0EEESR_SR_EEEEENS5_IJNS4_10UnderscoreESU_SU_EEEEENS4_13SM90_TMA_LOADENS4_14ComposedLayoutINS4_7SwizzleILi2ELi4ELi3EEENS4_18smem_ptr_flag_bitsILi8EEENSQ_INS5_IJNSA_ILi8EEESE_EEENS5_IJSE_SB_EEEEEEEvNS4_8identityESX_S17_vS18_EENS_8epilogue10collective18CollectiveEpilogueINS1A_23Sm100TmaWarpSpecializedILi1ELi1ELi40ELb0ELb0EEEJSG_NS5_IJNSQ_ISE_SB_EENSQ_ISF_SB_EEEEEaSH_aSH_NS1A_6fusion15FusionCallbacksIS1E_NS1I_17LinearCombinationIaiaiLNS_15FloatRoundStyleE2EEESG_S1H_JEEENS4_5SM1004TMEM4LOAD25SM100_TMEM_LOAD_16dp32b8xESX_NSY_INSZ_ILi0ELi4ELi3EEES12_NSQ_INS5_IJS13_NSA_ILi16EEEEEENS5_IJS1T_SB_EEEEEEENS4_39AutoVectorizingCopyWithAssumedAlignmentILi128EEENS4_14SM90_TMA_STOREES1X_S1Z_S1Z_EEEvvEEEEvNT_6ParamsE --------------------------
	.section	.nv.info._ZN7cutlass13device_kernelINS_4gemm6kernel13GemmUniversalIN4cute5tupleIJiiiiEEENS1_10collective13CollectiveMmaINS1_35MainloopSm100TmaUmmaWarpSpecializedILi24ELi2ELi4ENS5_IJNS4_1CILi1EEESB_SB_EEEEENS5_IJNSA_ILi64EEENSA_ILi80EEESE_EEEaNS5_IJlSB_lEEEaSH_NS4_8TiledMMAINS4_8MMA_AtomIJNS4_15SM100_MMA_S8_SSIaaiLi64ELi80ELNS4_4UMMA5MajorE0ELSM_0ELNSL_8SaturateE0EEEEEENS4_6LayoutISC_NS5_IJNSA_ILi0EEESR_SR_EEEEENS5_IJNS4_10UnderscoreESU_SU_EEEEENS4_13SM90_TMA_LOADENS4_14ComposedLayoutINS4_7SwizzleILi2ELi4ELi3EEENS4_18smem_ptr_flag_bitsILi8EEENSQ_INS5_IJNSA_ILi8EEESE_EEENS5_IJSE_SB_EEEEEEEvNS4_8identityESX_S17_vS18_EENS_8epilogue10collective18CollectiveEpilogueINS1A_23Sm100TmaWarpSpecializedILi1ELi1ELi40ELb0ELb0EEEJSG_NS5_IJNSQ_ISE_SB_EENSQ_ISF_SB_EEEEEaSH_aSH_NS1A_6fusion15FusionCallbacksIS1E_NS1I_17LinearCombinationIaiaiLNS_15FloatRoundStyleE2EEESG_S1H_JEEENS4_5SM1004TMEM4LOAD25SM100_TMEM_LOAD_16dp32b8xESX_NSY_INSZ_ILi0ELi4ELi3EEES12_NSQ_INS5_IJS13_NSA_ILi16EEEEEENS5_IJS1T_SB_EEEEEEENS4_39AutoVectorizingCopyWithAssumedAlignmentILi128EEENS4_14SM90_TMA_STOREES1X_S1Z_S1Z_EEEvvEEEEvNT_6ParamsE,"",@"SHT_CUDA_INFO"
	.sectionflags	@""
	.align	4


	//----- nvinfo : EIATTR_CUDA_API_VERSION
	.align		4
        /*0000*/ 	.byte	0x04, 0x37
        /*0002*/ 	.short	(.L_28 - .L_27)
.L_27:
        /*0004*/ 	.word	0x00000082


	//----- nvinfo : EIATTR_KPARAM_INFO
	.align		4
.L_28:
        /*0008*/ 	.byte	0x04, 0x17
        /*000a*/ 	.short	(.L_30 - .L_29)
.L_29:
        /*000c*/ 	.word	0x00000000
        /*0010*/ 	.short	0x0000
        /*0012*/ 	.short	0x0000
        /*0014*/ 	.byte	0x00, 0xf0, 0x01, 0x20


	//----- nvinfo : EIATTR_AT_ENTRY_FRAGMENTS
	.align		4
.L_30:
        /*0018*/ 	.byte	0x04, 0x4f
        /*001a*/ 	.short	(.L_32 - .L_31)


	//   ....[0]....
.L_31:
        /*001c*/ 	.word	0x00000006


	//----- nvinfo : EIATTR_RESERVED_SMEM_USED
	.align		4
.L_32:
        /*0020*/ 	.byte	0x01, 0x41
	.zero		2


	//----- nvinfo : EIATTR_SPARSE_MMA_MASK
	.align		4
        /*0024*/ 	.byte	0x03, 0x50
        /*0026*/ 	.short	0x0000


	//----- nvinfo : EIATTR_TCGEN05_1CTA_USED
	.align		4
        /*0028*/ 	.byte	0x01, 0x51
	.zero		2


	//----- nvinfo : EIATTR_MAXREG_COUNT
	.align		4
        /*002c*/ 	.byte	0x03, 0x1b
        /*002e*/ 	.short	0x00ff


	//----- nvinfo : EIATTR_NUM_BARRIERS
	.align		4
        /*0030*/ 	.byte	0x02, 0x4c
        /*0032*/ 	.byte	0x07
	.zero		1


	//----- nvinfo : EIATTR_EXTERNS
	.align		4
        /*0034*/ 	.byte	0x04, 0x0f
        /*0036*/ 	.short	(.L_34 - .L_33)


	//   ....[0]....
	.align		4
.L_33:
        /*0038*/ 	.word	index@(__assertfail)


	//----- nvinfo : EIATTR_MERCURY_ISA_VERSION
	.align		4
.L_34:
        /*003c*/ 	.byte	0x03, 0x5f
        /*003e*/ 	.short	0x0101


	//----- nvinfo : EIATTR_INT_WARP_WIDE_INSTR_OFFSETS
	.align		4
        /*0040*/ 	.byte	0x04, 0x31
        /*0042*/ 	.short	(.L_36 - .L_35)


	//   ....[0]....
.L_35:
        /*0044*/ 	.word	0x00002010


	//   ....[1]....
        /*0048*/ 	.word	0x00004510


	//   ....[2]....
        /*004c*/ 	.word	0x00004530


	//   ....[3]....
        /*0050*/ 	.word	0x00004560


	//   ....[4]....
        /*0054*/ 	.word	0x00004fa0


	//   ....[5]....
        /*0058*/ 	.word	0x00005030


	//   ....[6]....
        /*005c*/ 	.word	0x00005060


	//   ....[7]....
        /*0060*/ 	.word	0x000050a0


	//   ....[8]....
        /*0064*/ 	.word	0x00005220


	//   ....[9]....
        /*0068*/ 	.word	0x00005240


	//----- nvinfo : EIATTR_COOP_GROUP_MASK_REGIDS
	.align		4
.L_36:
        /*006c*/ 	.byte	0x04, 0x29
        /*006e*/ 	.short	(.L_38 - .L_37)


	//   ....[0]....
.L_37:
        /*0070*/ 	.word	0xffffffff


	//   ....[1]....
        /*0074*/ 	.word	0xffffffff


	//   ....[2]....
        /*0078*/ 	.word	0xffffffff


	//   ....[3]....
        /*007c*/ 	.word	0xffffffff


	//   ....[4]....
        /*0080*/ 	.word	0xffffffff


	//   ....[5]....
        /*0084*/ 	.word	0xffffffff


	//   ....[6]....
        /*0088*/ 	.word	0xffffffff


	//   ....[7]....
        /*008c*/ 	.word	0xffffffff


	//   ....[8]....
        /*0090*/ 	.word	0xffffffff


	//   ....[9]....
        /*0094*/ 	.word	0xffffffff


	//   ....[10]....
        /*0098*/ 	.word	0xffffffff


	//   ....[11]....
        /*009c*/ 	.word	0xffffffff


	//   ....[12]....
        /*00a0*/ 	.word	0xffffffff


	//----- nvinfo : EIATTR_COOP_GROUP_INSTR_OFFSETS
	.align		4
.L_38:
        /*00a4*/ 	.byte	0x04, 0x28
        /*00a6*/ 	.short	(.L_40 - .L_39)


	//   ....[0]....
.L_39:
        /*00a8*/ 	.word	0x00000090


	//   ....[1]....
        /*00ac*/ 	.word	0x000004b0


	//   ....[2]....
        /*00b0*/ 	.word	0x000008d0


	//   ....[3]....
        /*00b4*/ 	.word	0x00000a10


	//   ....[4]....
        /*00b8*/ 	.word	0x00000b10


	//   ....[5]....
        /*00bc*/ 	.word	0x00000c80


	//   ....[6]....
        /*00c0*/ 	.word	0x00000e20


	//   ....[7]....
        /*00c4*/ 	.word	0x00001ef0


	//   ....[8]....
        /*00c8*/ 	.word	0x00003810


	//   ....[9]....
        /*00cc*/ 	.word	0x00003a20


	//   ....[10]....
        /*00d0*/ 	.word	0x00003a50


	//   ....[11]....
        /*00d4*/ 	.word	0x000043f0


	//   ....[12]....
        /*00d8*/ 	.word	0x00004620


	//----- nvinfo : EIATTR_VRC_CTA_INIT_COUNT
	.align		4
.L_40:
        /*00dc*/ 	.byte	0x02, 0x4a
        /*00de*/ 	.byte	0x80
	.zero		1


	//----- nvinfo : EIATTR_SYSCALL_OFFSETS
	.align		4
        /*00e0*/ 	.byte	0x04, 0x46
        /*00e2*/ 	.short	(.L_42 - .L_41)


	//   ....[0]....
.L_41:
        /*00e4*/ 	.word	0x00006240


	//   ....[1]....
        /*00e8*/ 	.word	0x000063c0


	//   ....[2]....
        /*00ec*/ 	.word	0x00006540


	//   ....[3]....
        /*00f0*/ 	.word	0x000066c0


	//   ....[4]....
        /*00f4*/ 	.word	0x00006840


	//----- nvinfo : EIATTR_MBARRIER_INSTR_OFFSETS
	.align		4
.L_42:
        /*00f8*/ 	.byte	0x04, 0x39
        /*00fa*/ 	.short	(.L_44 - .L_43)


	//   ....[0]....
.L_43:
        /*00fc*/ 	.word	0x000005b0
        /*0100*/ 	.word	0x000000ff
        /*0104*/ 	.word	0x00000000
        /*0108*/ 	.short	0x0100
        /*010a*/ 	.byte	0x05
	.zero		1


	//   ....[1]....
        /*010c*/ 	.word	0x000005c0
        /*0110*/ 	.word	0x000000ff
        /*0114*/ 	.word	0x000000c0
        /*0118*/ 	.short	0x0100
        /*011a*/ 	.byte	0x05
	.zero		1


	//   ....[2]....
        /*011c*/ 	.word	0x000005d0
        /*0120*/ 	.word	0x000000ff
        /*0124*/ 	.word	0x00000008
        /*0128*/ 	.short	0x0100
        /*012a*/ 	.byte	0x05
	.zero		1


	//   ....[3]....
        /*012c*/ 	.word	0x000005e0
        /*0130*/ 	.word	0x000000ff
        /*0134*/ 	.word	0x000000c8
        /*0138*/ 	.short	0x0100
        /*013a*/ 	.byte	0x05
	.zero		1


	//   ....[4]....
        /*013c*/ 	.word	0x000005f0
        /*0140*/ 	.word	0x000000ff
        /*0144*/ 	.word	0x00000010
        /*0148*/ 	.short	0x0100
        /*014a*/ 	.byte	0x05
	.zero		1


	//   ....[5]....
        /*014c*/ 	.word	0x00000600
        /*0150*/ 	.word	0x000000ff
        /*0154*/ 	.word	0x000000d0
        /*0158*/ 	.short	0x0100
        /*015a*/ 	.byte	0x05
	.zero		1


	//   ....[6]....
        /*015c*/ 	.word	0x00000610
        /*0160*/ 	.word	0x000000ff
        /*0164*/ 	.word	0x00000018
        /*0168*/ 	.short	0x0100
        /*016a*/ 	.byte	0x05
	.zero		1


	//   ....[7]....
        /*016c*/ 	.word	0x00000620
        /*0170*/ 	.word	0x000000ff
        /*0174*/ 	.word	0x000000d8
        /*0178*/ 	.short	0x0100
        /*017a*/ 	.byte	0x05
	.zero		1


	//   ....[8]....
        /*017c*/ 	.word	0x00000630
        /*0180*/ 	.word	0x000000ff
        /*0184*/ 	.word	0x00000020
        /*0188*/ 	.short	0x0100
        /*018a*/ 	.byte	0x05
	.zero		1


	//   ....[9]....
        /*018c*/ 	.word	0x00000640
        /*0190*/ 	.word	0x000000ff
        /*0194*/ 	.word	0x000000e0
        /*0198*/ 	.short	0x0100
        /*019a*/ 	.byte	0x05
	.zero		1


	//   ....[10]....
        /*019c*/ 	.word	0x00000650
        /*01a0*/ 	.word	0x000000ff
        /*01a4*/ 	.word	0x00000028
        /*01a8*/ 	.short	0x0100
        /*01aa*/ 	.byte	0x05
	.zero		1


	//   ....[11]....
        /*01ac*/ 	.word	0x00000660
        /*01b0*/ 	.word	0x000000ff
        /*01b4*/ 	.word	0x000000e8
        /*01b8*/ 	.short	0x0100
        /*01ba*/ 	.byte	0x05
	.zero		1


	//   ....[12]....
        /*01bc*/ 	.word	0x00000670
        /*01c0*/ 	.word	0x000000ff
        /*01c4*/ 	.word	0x00000030
        /*01c8*/ 	.short	0x0100
        /*01ca*/ 	.byte	0x05
	.zero		1


	//   ....[13]....
        /*01cc*/ 	.word	0x00000680
        /*01d0*/ 	.word	0x000000ff
        /*01d4*/ 	.word	0x000000f0
        /*01d8*/ 	.short	0x0100
        /*01da*/ 	.byte	0x05
	.zero		1


	//   ....[14]....
        /*01dc*/ 	.word	0x00000690
        /*01e0*/ 	.word	0x000000ff
        /*01e4*/ 	.word	0x00000038
        /*01e8*/ 	.short	0x0100
        /*01ea*/ 	.byte	0x05
	.zero		1


	//   ....[15]....
        /*01ec*/ 	.word	0x000006a0
        /*01f0*/ 	.word	0x000000ff
        /*01f4*/ 	.word	0x000000f8
        /*01f8*/ 	.short	0x0100
        /*01fa*/ 	.byte	0x05
	.zero		1


	//   ....[16]....
        /*01fc*/ 	.word	0x000006b0
        /*0200*/ 	.word	0x000000ff
        /*0204*/ 	.word	0x00000040
        /*0208*/ 	.short	0x0100
        /*020a*/ 	.byte	0x05
	.zero		1


	//   ....[17]....
        /*020c*/ 	.word	0x000006c0
        /*0210*/ 	.word	0x000000ff
        /*0214*/ 	.word	0x00000100
        /*0218*/ 	.short	0x0100
        /*021a*/ 	.byte	0x05
	.zero		1


	//   ....[18]....
        /*021c*/ 	.word	0x000006d0
        /*0220*/ 	.word	0x000000ff
        /*0224*/ 	.word	0x00000048
        /*0228*/ 	.short	0x0100
        /*022a*/ 	.byte	0x05
	.zero		1


	//   ....[19]....
        /*022c*/ 	.word	0x000006e0
        /*0230*/ 	.word	0x000000ff
        /*0234*/ 	.word	0x00000108
        /*0238*/ 	.short	0x0100
        /*023a*/ 	.byte	0x05
	.zero		1


	//   ....[20]....
        /*023c*/ 	.word	0x000006f0
        /*0240*/ 	.word	0x000000ff
        /*0244*/ 	.word	0x00000050
        /*0248*/ 	.short	0x0100
        /*024a*/ 	.byte	0x05
	.zero		1


	//   ....[21]....
        /*024c*/ 	.word	0x00000700
        /*0250*/ 	.word	0x000000ff
        /*0254*/ 	.word	0x00000110
        /*0258*/ 	.short	0x0100
        /*025a*/ 	.byte	0x05
	.zero		1


	//   ....[22]....
        /*025c*/ 	.word	0x00000710
        /*0260*/ 	.word	0x000000ff
        /*0264*/ 	.word	0x00000058
        /*0268*/ 	.short	0x0100
        /*026a*/ 	.byte	0x05
	.zero		1


	//   ....[23]....
        /*026c*/ 	.word	0x00000720
        /*0270*/ 	.word	0x000000ff
        /*0274*/ 	.word	0x00000118
        /*0278*/ 	.short	0x0100
        /*027a*/ 	.byte	0x05
	.zero		1


	//   ....[24]....
        /*027c*/ 	.word	0x00000730
        /*0280*/ 	.word	0x000000ff
        /*0284*/ 	.word	0x00000060
        /*0288*/ 	.short	0x0100
        /*028a*/ 	.byte	0x05
	.zero		1


	//   ....[25]....
        /*028c*/ 	.word	0x00000740
        /*0290*/ 	.word	0x000000ff
        /*0294*/ 	.word	0x00000120
        /*0298*/ 	.short	0x0100
        /*029a*/ 	.byte	0x05
	.zero		1


	//   ....[26]....
        /*029c*/ 	.word	0x00000750
        /*02a0*/ 	.word	0x000000ff
        /*02a4*/ 	.word	0x00000068
        /*02a8*/ 	.short	0x0100
        /*02aa*/ 	.byte	0x05
	.zero		1


	//   ....[27]....
        /*02ac*/ 	.word	0x00000760
        /*02b0*/ 	.word	0x000000ff
        /*02b4*/ 	.word	0x00000128
        /*02b8*/ 	.short	0x0100
        /*02ba*/ 	.byte	0x05
	.zero		1


	//   ....[28]....
        /*02bc*/ 	.word	0x00000770
        /*02c0*/ 	.word	0x000000ff
        /*02c4*/ 	.word	0x00000070
        /*02c8*/ 	.short	0x0100
        /*02ca*/ 	.byte	0x05
	.zero		1


	//   ....[29]....
        /*02cc*/ 	.word	0x00000780
        /*02d0*/ 	.word	0x000000ff
        /*02d4*/ 	.word	0x00000130
        /*02d8*/ 	.short	0x0100
        /*02da*/ 	.byte	0x05
	.zero		1


	//   ....[30]....
        /*02dc*/ 	.word	0x00000790
        /*02e0*/ 	.word	0x000000ff
        /*02e4*/ 	.word	0x00000078
        /*02e8*/ 	.short	0x0100
        /*02ea*/ 	.byte	0x05
	.zero		1


	//   ....[31]....
        /*02ec*/ 	.word	0x000007a0
        /*02f0*/ 	.word	0x000000ff
        /*02f4*/ 	.word	0x00000138
        /*02f8*/ 	.short	0x0100
        /*02fa*/ 	.byte	0x05
	.zero		1


	//   ....[32]....
        /*02fc*/ 	.word	0x000007b0
        /*0300*/ 	.word	0x000000ff
        /*0304*/ 	.word	0x00000080
        /*0308*/ 	.short	0x0100
        /*030a*/ 	.byte	0x05
	.zero		1


	//   ....[33]....
        /*030c*/ 	.word	0x000007c0
        /*0310*/ 	.word	0x000000ff
        /*0314*/ 	.word	0x00000140
        /*0318*/ 	.short	0x0100
        /*031a*/ 	.byte	0x05
	.zero		1


	//   ....[34]....
        /*031c*/ 	.word	0x000007d0
        /*0320*/ 	.word	0x000000ff
        /*0324*/ 	.word	0x00000088
        /*0328*/ 	.short	0x0100
        /*032a*/ 	.byte	0x05
	.zero		1


	//   ....[35]....
        /*032c*/ 	.word	0x000007e0
        /*0330*/ 	.word	0x000000ff
        /*0334*/ 	.word	0x00000148
        /*0338*/ 	.short	0x0100
        /*033a*/ 	.byte	0x05
	.zero		1


	//   ....[36]....
        /*033c*/ 	.word	0x000007f0
        /*0340*/ 	.word	0x000000ff
        /*0344*/ 	.word	0x00000090
        /*0348*/ 	.short	0x0100
        /*034a*/ 	.byte	0x05
	.zero		1


	//   ....[37]....
        /*034c*/ 	.word	0x00000800
        /*0350*/ 	.word	0x000000ff
        /*0354*/ 	.word	0x00000150
        /*0358*/ 	.short	0x0100
        /*035a*/ 	.byte	0x05
	.zero		1


	//   ....[38]....
        /*035c*/ 	.word	0x00000810
        /*0360*/ 	.word	0x000000ff
        /*0364*/ 	.word	0x00000098
        /*0368*/ 	.short	0x0100
        /*036a*/ 	.byte	0x05
	.zero		1


	//   ....[39]....
        /*036c*/ 	.word	0x00000820
        /*0370*/ 	.word	0x000000ff
        /*0374*/ 	.word	0x00000158
        /*0378*/ 	.short	0x0100
        /*037a*/ 	.byte	0x05
	.zero		1


	//   ....[40]....
        /*037c*/ 	.word	0x00000830
        /*0380*/ 	.word	0x000000ff
        /*0384*/ 	.word	0x000000a0
        /*0388*/ 	.short	0x0100
        /*038a*/ 	.byte	0x05
	.zero		1


	//   ....[41]....
        /*038c*/ 	.word	0x00000840
        /*0390*/ 	.word	0x000000ff
        /*0394*/ 	.word	0x00000160
        /*0398*/ 	.short	0x0100
        /*039a*/ 	.byte	0x05
	.zero		1


	//   ....[42]....
        /*039c*/ 	.word	0x00000850
        /*03a0*/ 	.word	0x000000ff
        /*03a4*/ 	.word	0x000000a8
        /*03a8*/ 	.short	0x0100
        /*03aa*/ 	.byte	0x05
	.zero		1


	//   ....[43]....
        /*03ac*/ 	.word	0x00000860
        /*03b0*/ 	.word	0x000000ff
        /*03b4*/ 	.word	0x00000168
        /*03b8*/ 	.short	0x0100
        /*03ba*/ 	.byte	0x05
	.zero		1


	//   ....[44]....
        /*03bc*/ 	.word	0x00000870
        /*03c0*/ 	.word	0x000000ff
        /*03c4*/ 	.word	0x000000b0
        /*03c8*/ 	.short	0x0100
        /*03ca*/ 	.byte	0x05
	.zero		1


	//   ....[45]....
        /*03cc*/ 	.word	0x00000880
        /*03d0*/ 	.word	0x000000ff
        /*03d4*/ 	.word	0x00000170
        /*03d8*/ 	.short	0x0100
        /*03da*/ 	.byte	0x05
	.zero		1


	//   ....[46]....
        /*03dc*/ 	.word	0x00000890
        /*03e0*/ 	.word	0x000000ff
        /*03e4*/ 	.word	0x000000b8
        /*03e8*/ 	.short	0x0100
        /*03ea*/ 	.byte	0x05
	.zero		1


	//   ....[47]....
        /*03ec*/ 	.word	0x000008a0
        /*03f0*/ 	.word	0x000000ff
        /*03f4*/ 	.word	0x00000178
        /*03f8*/ 	.short	0x0100
        /*03fa*/ 	.byte	0x05
	.zero		1


	//   ....[48]....
        /*03fc*/ 	.word	0x000009e0
        /*0400*/ 	.word	0x000000ff
        /*0404*/ 	.word	0x00000180
        /*0408*/ 	.short	0x0100
        /*040a*/ 	.byte	0x07
	.zero		1


	//   ....[49]....
        /*040c*/ 	.word	0x000009f0
        /*0410*/ 	.word	0x000000ff
        /*0414*/ 	.word	0x00000188
        /*0418*/ 	.short	0x0100
        /*041a*/ 	.byte	0x07
	.zero		1


	//   ....[50]....
        /*041c*/ 	.word	0x00000ae0
        /*0420*/ 	.word	0x000000ff
        /*0424*/ 	.word	0x00000190
        /*0428*/ 	.short	0x0100
        /*042a*/ 	.byte	0x05
	.zero		1


	//   ....[51]....
        /*042c*/ 	.word	0x00000af0
        /*0430*/ 	.word	0x000000ff
        /*0434*/ 	.word	0x00000198
        /*0438*/ 	.short	0x0100
        /*043a*/ 	.byte	0x05
	.zero		1


	//   ....[52]....
        /*043c*/ 	.word	0x00000c30
        /*0440*/ 	.word	0x000000ff
        /*0444*/ 	.word	0x000001a0
        /*0448*/ 	.short	0x0100
        /*044a*/ 	.byte	0x05
	.zero		1


	//   ....[53]....
        /*044c*/ 	.word	0x00000c40
        /*0450*/ 	.word	0x000000ff
        /*0454*/ 	.word	0x000001b0
        /*0458*/ 	.short	0x0100
        /*045a*/ 	.byte	0x05
	.zero		1


	//   ....[54]....
        /*045c*/ 	.word	0x00000c50
        /*0460*/ 	.word	0x000000ff
        /*0464*/ 	.word	0x000001a8
        /*0468*/ 	.short	0x0100
        /*046a*/ 	.byte	0x05
	.zero		1


	//   ....[55]....
        /*046c*/ 	.word	0x00000c60
        /*0470*/ 	.word	0x000000ff
        /*0474*/ 	.word	0x000001b8
        /*0478*/ 	.short	0x0100
        /*047a*/ 	.byte	0x05
	.zero		1


	//   ....[56]....
        /*047c*/ 	.word	0x00000d90
        /*0480*/ 	.word	0x000000ff
        /*0484*/ 	.word	0x000001c0
        /*0488*/ 	.short	0x0100
        /*048a*/ 	.byte	0x07
	.zero		1


	//   ....[57]....
        /*048c*/ 	.word	0x00000da0
        /*0490*/ 	.word	0x000000ff
        /*0494*/ 	.word	0x000001e0
        /*0498*/ 	.short	0x0100
        /*049a*/ 	.byte	0x07
	.zero		1


	//   ....[58]....
        /*049c*/ 	.word	0x00000db0
        /*04a0*/ 	.word	0x000000ff
        /*04a4*/ 	.word	0x000001c8
        /*04a8*/ 	.short	0x0100
        /*04aa*/ 	.byte	0x07
	.zero		1


	//   ....[59]....
        /*04ac*/ 	.word	0x00000dc0
        /*04b0*/ 	.word	0x000000ff
        /*04b4*/ 	.word	0x000001e8
        /*04b8*/ 	.short	0x0100
        /*04ba*/ 	.byte	0x07
	.zero		1


	//   ....[60]....
        /*04bc*/ 	.word	0x00000dd0
        /*04c0*/ 	.word	0x000000ff
        /*04c4*/ 	.word	0x000001d0
        /*04c8*/ 	.short	0x0100
        /*04ca*/ 	.byte	0x07
	.zero		1


	//   ....[61]....
        /*04cc*/ 	.word	0x00000de0
        /*04d0*/ 	.word	0x000000ff
        /*04d4*/ 	.word	0x000001f0
        /*04d8*/ 	.short	0x0100
        /*04da*/ 	.byte	0x07
	.zero		1


	//   ....[62]....
        /*04dc*/ 	.word	0x00000df0
        /*04e0*/ 	.word	0x000000ff
        /*04e4*/ 	.word	0x000001d8
        /*04e8*/ 	.short	0x0100
        /*04ea*/ 	.byte	0x07
	.zero		1


	//   ....[63]....
        /*04ec*/ 	.word	0x00000e00
        /*04f0*/ 	.word	0x000000ff
        /*04f4*/ 	.word	0x000001f8
        /*04f8*/ 	.short	0x0100
        /*04fa*/ 	.byte	0x07
	.zero		1


	//   ....[64]....
        /*04fc*/ 	.word	0x00000ef0
        /*0500*/ 	.word	0x000000ff
        /*0504*/ 	.word	0x00000200
        /*0508*/ 	.short	0x0100
        /*050a*/ 	.byte	0x05
	.zero		1


	//   ....[65]....
        /*050c*/ 	.word	0x00000f00
        /*0510*/ 	.word	0x000000ff
        /*0514*/ 	.word	0x00000210
        /*0518*/ 	.short	0x0100
        /*051a*/ 	.byte	0x05
	.zero		1


	//   ....[66]....
        /*051c*/ 	.word	0x00000f10
        /*0520*/ 	.word	0x000000ff
        /*0524*/ 	.word	0x00000208
        /*0528*/ 	.short	0x0100
        /*052a*/ 	.byte	0x05
	.zero		1


	//   ....[67]....
        /*052c*/ 	.word	0x00000f20
        /*0530*/ 	.word	0x000000ff
        /*0534*/ 	.word	0x00000218
        /*0538*/ 	.short	0x0100
        /*053a*/ 	.byte	0x05
	.zero		1


	//   ....[68]....
        /*053c*/ 	.word	0x000017f0
        /*0540*/ 	.word	0x00000003
        /*0544*/ 	.word	0x00000210
        /*0548*/ 	.short	0x010a
        /*054a*/ 	.byte	0xff
	.zero		1


	//   ....[69]....
        /*054c*/ 	.word	0x00001820
        /*0550*/ 	.word	0x00000003
        /*0554*/ 	.word	0x00000200
        /*0558*/ 	.short	0x0101
        /*055a*/ 	.byte	0xff
	.zero		1


	//   ....[70]....
        /*055c*/ 	.word	0x000018f0
        /*0560*/ 	.word	0x000000ff
        /*0564*/ 	.word	0x000000c0
        /*0568*/ 	.short	0x010a
        /*056a*/ 	.byte	0x05
	.zero		1


	//   ....[71]....
        /*056c*/ 	.word	0x00001990
        /*0570*/ 	.word	0x000000ff
        /*0574*/ 	.word	0x000000c0
        /*0578*/ 	.short	0x010a
        /*057a*/ 	.byte	0x21
	.zero		1


	//   ....[72]....
        /*057c*/ 	.word	0x00001ae0
        /*0580*/ 	.word	0x000000ff
        /*0584*/ 	.word	0x000000c0
        /*0588*/ 	.short	0x010a
        /*058a*/ 	.byte	0x08
	.zero		1


	//   ....[73]....
        /*058c*/ 	.word	0x00001bf0
        /*0590*/ 	.word	0x000000ff
        /*0594*/ 	.word	0x00000198
        /*0598*/ 	.short	0x0101
        /*059a*/ 	.byte	0x04
	.zero		1


	//   ....[74]....
        /*059c*/ 	.word	0x00001c10
        /*05a0*/ 	.word	0x000000ff
        /*05a4*/ 	.word	0x000000c0
        /*05a8*/ 	.short	0x010a
        /*05aa*/ 	.byte	0x05
	.zero		1


	//   ....[75]....
        /*05ac*/ 	.word	0x00001c90
        /*05b0*/ 	.word	0x000000ff
        /*05b4*/ 	.word	0x000000c0
        /*05b8*/ 	.short	0x010a
        /*05ba*/ 	.byte	0x11
	.zero		1


	//   ....[76]....
        /*05bc*/ 	.word	0x00001de0
        /*05c0*/ 	.word	0x000000ff
        /*05c4*/ 	.word	0x000000c0
        /*05c8*/ 	.short	0x010a
        /*05ca*/ 	.byte	0x08
	.zero		1


	//   ....[77]....
        /*05cc*/ 	.word	0x00001f20
        /*05d0*/ 	.word	0x00000002
        /*05d4*/ 	.word	0x000001a0
        /*05d8*/ 	.short	0x010a
        /*05da*/ 	.byte	0xff
	.zero		1


	//   ....[78]....
        /*05dc*/ 	.word	0x00001fe0
        /*05e0*/ 	.word	0x00000002
        /*05e4*/ 	.word	0x00000000
        /*05e8*/ 	.short	0x0101
        /*05ea*/ 	.byte	0xff
	.zero		1


	//   ....[79]....
        /*05ec*/ 	.word	0x00002540
        /*05f0*/ 	.word	0x000000ff
        /*05f4*/ 	.word	0x00000000
        /*05f8*/ 	.short	0x010a
        /*05fa*/ 	.byte	0x05
	.zero		1


	//   ....[80]....
        /*05fc*/ 	.word	0x000025d0
        /*0600*/ 	.word	0x000000ff
        /*0604*/ 	.word	0x00000000
        /*0608*/ 	.short	0x010a
        /*060a*/ 	.byte	0x05
	.zero		1


	//   ....[81]....
        /*060c*/ 	.word	0x00002660
        /*0610*/ 	.word	0x000000ff
        /*0614*/ 	.word	0x00000000
        /*0618*/ 	.short	0x010a
        /*061a*/ 	.byte	0x05
	.zero		1


	//   ....[82]....
        /*061c*/ 	.word	0x000026f0
        /*0620*/ 	.word	0x000000ff
        /*0624*/ 	.word	0x00000000
        /*0628*/ 	.short	0x010a
        /*062a*/ 	.byte	0x05
	.zero		1


	//   ....[83]....
        /*062c*/ 	.word	0x00002780
        /*0630*/ 	.word	0x000000ff
        /*0634*/ 	.word	0x00000000
        /*0638*/ 	.short	0x010a
        /*063a*/ 	.byte	0x05
	.zero		1


	//   ....[84]....
        /*063c*/ 	.word	0x00002810
        /*0640*/ 	.word	0x000000ff
        /*0644*/ 	.word	0x00000000
        /*0648*/ 	.short	0x010a
        /*064a*/ 	.byte	0x05
	.zero		1


	//   ....[85]....
        /*064c*/ 	.word	0x000028a0
        /*0650*/ 	.word	0x000000ff
        /*0654*/ 	.word	0x00000000
        /*0658*/ 	.short	0x010a
        /*065a*/ 	.byte	0x05
	.zero		1


	//   ....[86]....
        /*065c*/ 	.word	0x00002930
        /*0660*/ 	.word	0x000000ff
        /*0664*/ 	.word	0x00000000
        /*0668*/ 	.short	0x010a
        /*066a*/ 	.byte	0x05
	.zero		1


	//   ....[87]....
        /*066c*/ 	.word	0x000029c0
        /*0670*/ 	.word	0x000000ff
        /*0674*/ 	.word	0x00000000
        /*0678*/ 	.short	0x010a
        /*067a*/ 	.byte	0x05
	.zero		1


	//   ....[88]....
        /*067c*/ 	.word	0x00002a50
        /*0680*/ 	.word	0x000000ff
        /*0684*/ 	.word	0x00000000
        /*0688*/ 	.short	0x010a
        /*068a*/ 	.byte	0x05
	.zero		1


	//   ....[89]....
        /*068c*/ 	.word	0x00002ae0
        /*0690*/ 	.word	0x000000ff
        /*0694*/ 	.word	0x00000000
        /*0698*/ 	.short	0x010a
        /*069a*/ 	.byte	0x05
	.zero		1


	//   ....[90]....
        /*069c*/ 	.word	0x00002b70
        /*06a0*/ 	.word	0x000000ff
        /*06a4*/ 	.word	0x00000000
        /*06a8*/ 	.short	0x010a
        /*06aa*/ 	.byte	0x05
	.zero		1


	//   ....[91]....
        /*06ac*/ 	.word	0x00002c00
        /*06b0*/ 	.word	0x000000ff
        /*06b4*/ 	.word	0x00000000
        /*06b8*/ 	.short	0x010a
        /*06ba*/ 	.byte	0x05
	.zero		1


	//   ....[92]....
        /*06bc*/ 	.word	0x00002c90
        /*06c0*/ 	.word	0x000000ff
        /*06c4*/ 	.word	0x00000000
        /*06c8*/ 	.short	0x010a
        /*06ca*/ 	.byte	0x05
	.zero		1


	//   ....[93]....
        /*06cc*/ 	.word	0x00002d20
        /*06d0*/ 	.word	0x000000ff
        /*06d4*/ 	.word	0x00000000
        /*06d8*/ 	.short	0x010a
        /*06da*/ 	.byte	0x05
	.zero		1


	//   ....[94]....
        /*06dc*/ 	.word	0x00002db0
        /*06e0*/ 	.word	0x000000ff
        /*06e4*/ 	.word	0x00000000
        /*06e8*/ 	.short	0x010a
        /*06ea*/ 	.byte	0x05
	.zero		1


	//   ....[95]....
        /*06ec*/ 	.word	0x00002e40
        /*06f0*/ 	.word	0x000000ff
        /*06f4*/ 	.word	0x00000000
        /*06f8*/ 	.short	0x010a
        /*06fa*/ 	.byte	0x05
	.zero		1


	//   ....[96]....
        /*06fc*/ 	.word	0x00002ed0
        /*0700*/ 	.word	0x000000ff
        /*0704*/ 	.word	0x00000000
        /*0708*/ 	.short	0x010a
        /*070a*/ 	.byte	0x05
	.zero		1


	//   ....[97]....
        /*070c*/ 	.word	0x00002f60
        /*0710*/ 	.word	0x000000ff
        /*0714*/ 	.word	0x00000000
        /*0718*/ 	.short	0x010a
        /*071a*/ 	.byte	0x05
	.zero		1


	//   ....[98]....
        /*071c*/ 	.word	0x00002ff0
        /*0720*/ 	.word	0x000000ff
        /*0724*/ 	.word	0x00000000
        /*0728*/ 	.short	0x010a
        /*072a*/ 	.byte	0x05
	.zero		1


	//   ....[99]....
        /*072c*/ 	.word	0x00003080
        /*0730*/ 	.word	0x000000ff
        /*0734*/ 	.word	0x00000000
        /*0738*/ 	.short	0x010a
        /*073a*/ 	.byte	0x05
	.zero		1


	//   ....[100]....
        /*073c*/ 	.word	0x00003110
        /*0740*/ 	.word	0x000000ff
        /*0744*/ 	.word	0x00000000
        /*0748*/ 	.short	0x010a
        /*074a*/ 	.byte	0x05
	.zero		1


	//   ....[101]....
        /*074c*/ 	.word	0x000031a0
        /*0750*/ 	.word	0x000000ff
        /*0754*/ 	.word	0x00000000
        /*0758*/ 	.short	0x010a
        /*075a*/ 	.byte	0x05
	.zero		1


	//   ....[102]....
        /*075c*/ 	.word	0x00003240
        /*0760*/ 	.word	0x00000000
        /*0764*/ 	.word	0x00000000
        /*0768*/ 	.short	0x010a
        /*076a*/ 	.byte	0xff
	.zero		1


	//   ....[103]....
        /*076c*/ 	.word	0x00003360
        /*0770*/ 	.word	0x00000000
        /*0774*/ 	.word	0x00000200
        /*0778*/ 	.short	0x010a
        /*077a*/ 	.byte	0xff
	.zero		1


	//   ....[104]....
        /*077c*/ 	.word	0x000033c0
        /*0780*/ 	.word	0x00000004
        /*0784*/ 	.word	0x00000000
        /*0788*/ 	.short	0x0101
        /*078a*/ 	.byte	0xff
	.zero		1


	//   ....[105]....
        /*078c*/ 	.word	0x000033e0
        /*0790*/ 	.word	0x000000ff
        /*0794*/ 	.word	0x000001b0
        /*0798*/ 	.short	0x010a
        /*079a*/ 	.byte	0x05
	.zero		1


	//   ....[106]....
        /*079c*/ 	.word	0x00003500
        /*07a0*/ 	.word	0x00000000
        /*07a4*/ 	.word	0x000001a0
        /*07a8*/ 	.short	0x010a
        /*07aa*/ 	.byte	0xff
	.zero		1


	//   ....[107]....
        /*07ac*/ 	.word	0x00003610
        /*07b0*/ 	.word	0x00000000
        /*07b4*/ 	.word	0x00000000
        /*07b8*/ 	.short	0x0101
        /*07ba*/ 	.byte	0xff
	.zero		1


	//   ....[108]....
        /*07bc*/ 	.word	0x000036a0
        /*07c0*/ 	.word	0x000000ff
        /*07c4*/ 	.word	0x000001b0
        /*07c8*/ 	.short	0x0106
        /*07ca*/ 	.byte	0x05
	.zero		1


	//   ....[109]....
        /*07cc*/ 	.word	0x000036c0
        /*07d0*/ 	.word	0x000000ff
        /*07d4*/ 	.word	0x000001b0
        /*07d8*/ 	.short	0x010a
        /*07da*/ 	.byte	0x05
	.zero		1


	//   ....[110]....
        /*07dc*/ 	.word	0x00003750
        /*07e0*/ 	.word	0x000000ff
        /*07e4*/ 	.word	0x000001b0
        /*07e8*/ 	.short	0x0106
        /*07ea*/ 	.byte	0x04
	.zero		1


	//   ....[111]....
        /*07ec*/ 	.word	0x00003790
        /*07f0*/ 	.word	0x00000000
        /*07f4*/ 	.word	0x000001b0
        /*07f8*/ 	.short	0x010a
        /*07fa*/ 	.byte	0xff
	.zero		1


	//   ....[112]....
        /*07fc*/ 	.word	0x00003c90
        /*0800*/ 	.word	0x00000000
        /*0804*/ 	.word	0x000001a0
        /*0808*/ 	.short	0x010a
        /*080a*/ 	.byte	0xff
	.zero		1


	//   ....[113]....
        /*080c*/ 	.word	0x00003da0
        /*0810*/ 	.word	0x00000003
        /*0814*/ 	.word	0x00000000
        /*0818*/ 	.short	0x0101
        /*081a*/ 	.byte	0xff
	.zero		1


	//   ....[114]....
        /*081c*/ 	.word	0x00003db0
        /*0820*/ 	.word	0x000000ff
        /*0824*/ 	.word	0x00000000
        /*0828*/ 	.short	0x010a
        /*082a*/ 	.byte	0x05
	.zero		1


	//   ....[115]....
        /*082c*/ 	.word	0x00003e20
        /*0830*/ 	.word	0x000000ff
        /*0834*/ 	.word	0x000001e0
        /*0838*/ 	.short	0x010a
        /*083a*/ 	.byte	0x0e
	.zero		1


	//   ....[116]....
        /*083c*/ 	.word	0x00003ef0
        /*0840*/ 	.word	0x000000ff
        /*0844*/ 	.word	0x00000000
        /*0848*/ 	.short	0x010a
        /*084a*/ 	.byte	0x07
	.zero		1


	//   ....[117]....
        /*084c*/ 	.word	0x00004020
        /*0850*/ 	.word	0x000000ff
        /*0854*/ 	.word	0x00000000
        /*0858*/ 	.short	0x010a
        /*085a*/ 	.byte	0x13
	.zero		1


	//   ....[118]....
        /*085c*/ 	.word	0x00004220
        /*0860*/ 	.word	0x000000ff
        /*0864*/ 	.word	0x00000000
        /*0868*/ 	.short	0x010a
        /*086a*/ 	.byte	0x05
	.zero		1


	//   ....[119]....
        /*086c*/ 	.word	0x000042b0
        /*0870*/ 	.word	0x000000ff
        /*0874*/ 	.word	0x00000000
        /*0878*/ 	.short	0x010a
        /*087a*/ 	.byte	0x05
	.zero		1


	//   ....[120]....
        /*087c*/ 	.word	0x00004340
        /*0880*/ 	.word	0x000000ff
        /*0884*/ 	.word	0x00000000
        /*0888*/ 	.short	0x010a
        /*088a*/ 	.byte	0x05
	.zero		1


	//   ....[121]....
        /*088c*/ 	.word	0x000043d0
        /*0890*/ 	.word	0x000000ff
        /*0894*/ 	.word	0x00000000
        /*0898*/ 	.short	0x010a
        /*089a*/ 	.byte	0x06
	.zero		1


	//   ....[122]....
        /*089c*/ 	.word	0x00004820
        /*08a0*/ 	.word	0x00000000
        /*08a4*/ 	.word	0x000001a0
        /*08a8*/ 	.short	0x010a
        /*08aa*/ 	.byte	0xff
	.zero		1


	//   ....[123]....
        /*08ac*/ 	.word	0x00004910
        /*08b0*/ 	.word	0x00000000
        /*08b4*/ 	.word	0x00000000
        /*08b8*/ 	.short	0x0101
        /*08ba*/ 	.byte	0xff
	.zero		1


	//   ....[124]....
        /*08bc*/ 	.word	0x00004c30
        /*08c0*/ 	.word	0x000000ff
        /*08c4*/ 	.word	0x00000198
        /*08c8*/ 	.short	0x010a
        /*08ca*/ 	.byte	0x07
	.zero		1


	//   ....[125]....
        /*08cc*/ 	.word	0x00004db0
        /*08d0*/ 	.word	0x000000ff
        /*08d4*/ 	.word	0x00000188
        /*08d8*/ 	.short	0x010a
        /*08da*/ 	.byte	0x07
	.zero		1


	//   ....[126]....
        /*08dc*/ 	.word	0x00005270
        /*08e0*/ 	.word	0x000000ff
        /*08e4*/ 	.word	0x00000180
        /*08e8*/ 	.short	0x010b
        /*08ea*/ 	.byte	0x07
	.zero		1


	//   ....[127]....
        /*08ec*/ 	.word	0x000052a0
        /*08f0*/ 	.word	0x000000ff
        /*08f4*/ 	.word	0x00000000
        /*08f8*/ 	.short	0x0101
        /*08fa*/ 	.byte	0x25
	.zero		1


	//   ....[128]....
        /*08fc*/ 	.word	0x000052f0
        /*0900*/ 	.word	0x00000000
        /*0904*/ 	.word	0x00000188
        /*0908*/ 	.short	0x010a
        /*090a*/ 	.byte	0xff
	.zero		1


	//   ....[129]....
        /*090c*/ 	.word	0x00005590
        /*0910*/ 	.word	0x00000000
        /*0914*/ 	.word	0x000001a0
        /*0918*/ 	.short	0x010a
        /*091a*/ 	.byte	0xff
	.zero		1


	//   ....[130]....
        /*091c*/ 	.word	0x00005660
        /*0920*/ 	.word	0x00000000
        /*0924*/ 	.word	0x00000000
        /*0928*/ 	.short	0x0101
        /*092a*/ 	.byte	0xff
	.zero		1


	//   ....[131]....
        /*092c*/ 	.word	0x00005d30
        /*0930*/ 	.word	0x000000ff
        /*0934*/ 	.word	0x00000180
        /*0938*/ 	.short	0x010a
        /*093a*/ 	.byte	0x2c
	.zero		1


	//   ....[132]....
        /*093c*/ 	.word	0x00005da0
        /*0940*/ 	.word	0x000000ff
        /*0944*/ 	.word	0x000001c0
        /*0948*/ 	.short	0x010a
        /*094a*/ 	.byte	0x32
	.zero		1


	//   ....[133]....
        /*094c*/ 	.word	0x00005e50
        /*0950*/ 	.word	0x000000ff
        /*0954*/ 	.word	0x00000180
        /*0958*/ 	.short	0x010a
        /*095a*/ 	.byte	0x2c
	.zero		1


	//   ....[134]....
        /*095c*/ 	.word	0x00006050
        /*0960*/ 	.word	0x000000ff
        /*0964*/ 	.word	0x00000000
        /*0968*/ 	.short	0x0101
        /*096a*/ 	.byte	0x04
	.zero		1


	//   ....[135]....
        /*096c*/ 	.word	0x00006070
        /*0970*/ 	.word	0x000000ff
        /*0974*/ 	.word	0x000001c0
        /*0978*/ 	.short	0x010a
        /*097a*/ 	.byte	0x32
	.zero		1


	//   ....[136]....
        /*097c*/ 	.word	0x000071a0
        /*0980*/ 	.word	0x000000ff
        /*0984*/ 	.word	0x00000000
        /*0988*/ 	.short	0x0101
        /*098a*/ 	.byte	0x05
	.zero		1


	//   ....[137]....
        /*098c*/ 	.word	0x00007760
        /*0990*/ 	.word	0x00000003
        /*0994*/ 	.word	0x00000210
        /*0998*/ 	.short	0x010a
        /*099a*/ 	.byte	0xff
	.zero		1


	//   ....[138]....
        /*099c*/ 	.word	0x000077c0
        /*09a0*/ 	.word	0x00000002
        /*09a4*/ 	.word	0x000000c0
        /*09a8*/ 	.short	0x010a
        /*09aa*/ 	.byte	0xff
	.zero		1


	//   ....[139]....
        /*09ac*/ 	.word	0x00007820
        /*09b0*/ 	.word	0x00000002
        /*09b4*/ 	.word	0x000000c0
        /*09b8*/ 	.short	0x010a
        /*09ba*/ 	.byte	0xff
	.zero		1


	//   ....[140]....
        /*09bc*/ 	.word	0x00007870
        /*09c0*/ 	.word	0x00000002
        /*09c4*/ 	.word	0x000001a0
        /*09c8*/ 	.short	0x010a
        /*09ca*/ 	.byte	0xff
	.zero		1


	//   ....[141]....
        /*09cc*/ 	.word	0x000078d0
        /*09d0*/ 	.word	0x00000000
        /*09d4*/ 	.word	0x00000000
        /*09d8*/ 	.short	0x010a
        /*09da*/ 	.byte	0xff
	.zero		1


	//   ....[142]....
        /*09dc*/ 	.word	0x00007930
        /*09e0*/ 	.word	0x00000000
        /*09e4*/ 	.word	0x00000000
        /*09e8*/ 	.short	0x010a
        /*09ea*/ 	.byte	0xff
	.zero		1


	//   ....[143]....
        /*09ec*/ 	.word	0x00007990
        /*09f0*/ 	.word	0x00000000
        /*09f4*/ 	.word	0x00000000
        /*09f8*/ 	.short	0x010a
        /*09fa*/ 	.byte	0xff
	.zero		1


	//   ....[144]....
        /*09fc*/ 	.word	0x000079f0
        /*0a00*/ 	.word	0x00000000
        /*0a04*/ 	.word	0x00000000
        /*0a08*/ 	.short	0x010a
        /*0a0a*/ 	.byte	0xff
	.zero		1


	//   ....[145]....
        /*0a0c*/ 	.word	0x00007a50
        /*0a10*/ 	.word	0x00000000
        /*0a14*/ 	.word	0x00000000
        /*0a18*/ 	.short	0x010a
        /*0a1a*/ 	.byte	0xff
	.zero		1


	//   ....[146]....
        /*0a1c*/ 	.word	0x00007ab0
        /*0a20*/ 	.word	0x00000000
        /*0a24*/ 	.word	0x00000000
        /*0a28*/ 	.short	0x010a
        /*0a2a*/ 	.byte	0xff
	.zero		1


	//   ....[147]....
        /*0a2c*/ 	.word	0x00007b10
        /*0a30*/ 	.word	0x00000000
        /*0a34*/ 	.word	0x00000000
        /*0a38*/ 	.short	0x010a
        /*0a3a*/ 	.byte	0xff
	.zero		1


	//   ....[148]....
        /*0a3c*/ 	.word	0x00007b70
        /*0a40*/ 	.word	0x00000000
        /*0a44*/ 	.word	0x00000000
        /*0a48*/ 	.short	0x010a
        /*0a4a*/ 	.byte	0xff
	.zero		1


	//   ....[149]....
        /*0a4c*/ 	.word	0x00007bd0
        /*0a50*/ 	.word	0x00000000
        /*0a54*/ 	.word	0x00000000
        /*0a58*/ 	.short	0x010a
        /*0a5a*/ 	.byte	0xff
	.zero		1


	//   ....[150]....
        /*0a5c*/ 	.word	0x00007c30
        /*0a60*/ 	.word	0x00000000
        /*0a64*/ 	.word	0x00000000
        /*0a68*/ 	.short	0x010a
        /*0a6a*/ 	.byte	0xff
	.zero		1


	//   ....[151]....
        /*0a6c*/ 	.word	0x00007c90
        /*0a70*/ 	.word	0x00000000
        /*0a74*/ 	.word	0x00000000
        /*0a78*/ 	.short	0x010a
        /*0a7a*/ 	.byte	0xff
	.zero		1


	//   ....[152]....
        /*0a7c*/ 	.word	0x00007cf0
        /*0a80*/ 	.word	0x00000000
        /*0a84*/ 	.word	0x00000000
        /*0a88*/ 	.short	0x010a
        /*0a8a*/ 	.byte	0xff
	.zero		1


	//   ....[153]....
        /*0a8c*/ 	.word	0x00007d50
        /*0a90*/ 	.word	0x00000000
        /*0a94*/ 	.word	0x00000000
        /*0a98*/ 	.short	0x010a
        /*0a9a*/ 	.byte	0xff
	.zero		1


	//   ....[154]....
        /*0a9c*/ 	.word	0x00007db0
        /*0aa0*/ 	.word	0x00000000
        /*0aa4*/ 	.word	0x00000000
        /*0aa8*/ 	.short	0x010a
        /*0aaa*/ 	.byte	0xff
	.zero		1


	//   ....[155]....
        /*0aac*/ 	.word	0x00007e10
        /*0ab0*/ 	.word	0x00000000
        /*0ab4*/ 	.word	0x00000000
        /*0ab8*/ 	.short	0x010a
        /*0aba*/ 	.byte	0xff
	.zero		1


	//   ....[156]....
        /*0abc*/ 	.word	0x00007e70
        /*0ac0*/ 	.word	0x00000000
        /*0ac4*/ 	.word	0x00000000
        /*0ac8*/ 	.short	0x010a
        /*0aca*/ 	.byte	0xff
	.zero		1


	//   ....[157]....
        /*0acc*/ 	.word	0x00007ed0
        /*0ad0*/ 	.word	0x00000000
        /*0ad4*/ 	.word	0x00000000
        /*0ad8*/ 	.short	0x010a
        /*0ada*/ 	.byte	0xff
	.zero		1


	//   ....[158]....
        /*0adc*/ 	.word	0x00007f30
        /*0ae0*/ 	.word	0x00000000
        /*0ae4*/ 	.word	0x00000000
        /*0ae8*/ 	.short	0x010a
        /*0aea*/ 	.byte	0xff
	.zero		1


	//   ....[159]....
        /*0aec*/ 	.word	0x00007f90
        /*0af0*/ 	.word	0x00000000
        /*0af4*/ 	.word	0x00000000
        /*0af8*/ 	.short	0x010a
        /*0afa*/ 	.byte	0xff
	.zero		1


	//   ....[160]....
        /*0afc*/ 	.word	0x00007ff0
        /*0b00*/ 	.word	0x00000000
        /*0b04*/ 	.word	0x00000000
        /*0b08*/ 	.short	0x010a
        /*0b0a*/ 	.byte	0xff
	.zero		1


	//   ....[161]....
        /*0b0c*/ 	.word	0x00008050
        /*0b10*/ 	.word	0x00000000
        /*0b14*/ 	.word	0x00000000
        /*0b18*/ 	.short	0x010a
        /*0b1a*/ 	.byte	0xff
	.zero		1


	//   ....[162]....
        /*0b1c*/ 	.word	0x000080b0
        /*0b20*/ 	.word	0x00000000
        /*0b24*/ 	.word	0x00000000
        /*0b28*/ 	.short	0x010a
        /*0b2a*/ 	.byte	0xff
	.zero		1


	//   ....[163]....
        /*0b2c*/ 	.word	0x00008110
        /*0b30*/ 	.word	0x00000000
        /*0b34*/ 	.word	0x00000000
        /*0b38*/ 	.short	0x010a
        /*0b3a*/ 	.byte	0xff
	.zero		1


	//   ....[164]....
        /*0b3c*/ 	.word	0x00008160
        /*0b40*/ 	.word	0x00000000
        /*0b44*/ 	.word	0x00000200
        /*0b48*/ 	.short	0x010a
        /*0b4a*/ 	.byte	0xff
	.zero		1


	//   ....[165]....
        /*0b4c*/ 	.word	0x000081c0
        /*0b50*/ 	.word	0x00000000
        /*0b54*/ 	.word	0x000001b0
        /*0b58*/ 	.short	0x010a
        /*0b5a*/ 	.byte	0xff
	.zero		1


	//   ....[166]....
        /*0b5c*/ 	.word	0x00008210
        /*0b60*/ 	.word	0x00000000
        /*0b64*/ 	.word	0x000001a0
        /*0b68*/ 	.short	0x010a
        /*0b6a*/ 	.byte	0xff
	.zero		1


	//   ....[167]....
        /*0b6c*/ 	.word	0x00008270
        /*0b70*/ 	.word	0x00000000
        /*0b74*/ 	.word	0x000001b0
        /*0b78*/ 	.short	0x010a
        /*0b7a*/ 	.byte	0xff
	.zero		1


	//   ....[168]....
        /*0b7c*/ 	.word	0x000082c0
        /*0b80*/ 	.word	0x00000000
        /*0b84*/ 	.word	0x000001a0
        /*0b88*/ 	.short	0x010a
        /*0b8a*/ 	.byte	0xff
	.zero		1


	//   ....[169]....
        /*0b8c*/ 	.word	0x00008320
        /*0b90*/ 	.word	0x00000003
        /*0b94*/ 	.word	0x000001e0
        /*0b98*/ 	.short	0x010a
        /*0b9a*/ 	.byte	0xff
	.zero		1


	//   ....[170]....
        /*0b9c*/ 	.word	0x00008380
        /*0ba0*/ 	.word	0x00000000
        /*0ba4*/ 	.word	0x00000000
        /*0ba8*/ 	.short	0x010a
        /*0baa*/ 	.byte	0xff
	.zero		1


	//   ....[171]....
        /*0bac*/ 	.word	0x000083e0
        /*0bb0*/ 	.word	0x00000000
        /*0bb4*/ 	.word	0x00000000
        /*0bb8*/ 	.short	0x010a
        /*0bba*/ 	.byte	0xff
	.zero		1


	//   ....[172]....
        /*0bbc*/ 	.word	0x00008440
        /*0bc0*/ 	.word	0x00000000
        /*0bc4*/ 	.word	0x00000000
        /*0bc8*/ 	.short	0x010a
        /*0bca*/ 	.byte	0xff
	.zero		1


	//   ....[173]....
        /*0bcc*/ 	.word	0x000084a0
        /*0bd0*/ 	.word	0x00000000
        /*0bd4*/ 	.word	0x00000000
        /*0bd8*/ 	.short	0x010a
        /*0bda*/ 	.byte	0xff
	.zero		1


	//   ....[174]....
        /*0bdc*/ 	.word	0x00008500
        /*0be0*/ 	.word	0x00000000
        /*0be4*/ 	.word	0x00000000
        /*0be8*/ 	.short	0x010a
        /*0bea*/ 	.byte	0xff
	.zero		1


	//   ....[175]....
        /*0bec*/ 	.word	0x00008550
        /*0bf0*/ 	.word	0x00000000
        /*0bf4*/ 	.word	0x000001a0
        /*0bf8*/ 	.short	0x010a
        /*0bfa*/ 	.byte	0xff
	.zero		1


	//   ....[176]....
        /*0bfc*/ 	.word	0x000085b0
        /*0c00*/ 	.word	0x00000000
        /*0c04*/ 	.word	0x00000198
        /*0c08*/ 	.short	0x010a
        /*0c0a*/ 	.byte	0xff
	.zero		1


	//   ....[177]....
        /*0c0c*/ 	.word	0x00008610
        /*0c10*/ 	.word	0x00000000
        /*0c14*/ 	.word	0x00000188
        /*0c18*/ 	.short	0x010a
        /*0c1a*/ 	.byte	0xff
	.zero		1


	//   ....[178]....
        /*0c1c*/ 	.word	0x00008660
        /*0c20*/ 	.word	0x00000000
        /*0c24*/ 	.word	0x000001a0
        /*0c28*/ 	.short	0x010a
        /*0c2a*/ 	.byte	0xff
	.zero		1


	//   ....[179]....
        /*0c2c*/ 	.word	0x000086c0
        /*0c30*/ 	.word	0x00000000
        /*0c34*/ 	.word	0x00000180
        /*0c38*/ 	.short	0x010a
        /*0c3a*/ 	.byte	0xff
	.zero		1


	//   ....[180]....
        /*0c3c*/ 	.word	0x00008720
        /*0c40*/ 	.word	0x00000003
        /*0c44*/ 	.word	0x000001c0
        /*0c48*/ 	.short	0x010a
        /*0c4a*/ 	.byte	0xff
	.zero		1


	//----- nvinfo : EIATTR_NUM_MBARRIERS
	.align		4
.L_44:
        /*0c4c*/ 	.byte	0x03, 0x38
        /*0c4e*/ 	.short	0x0044


	//----- nvinfo : EIATTR_EXIT_INSTR_OFFSETS
	.align		4
        /*0c50*/ 	.byte	0x04, 0x1c
        /*0c52*/ 	.short	(.L_46 - .L_45)


	//   ....[0]....
.L_45:
        /*0c54*/ 	.word	0x00003270


	//   ....[1]....
        /*0c58*/ 	.word	0x00003760


	//   ....[2]....
        /*0c5c*/ 	.word	0x000037c0


	//   ....[3]....
        /*0c60*/ 	.word	0x00004630


	//   ....[4]....
        /*0c64*/ 	.word	0x00005320


	//   ....[5]....
        /*0c68*/ 	.word	0x00005360


	//   ....[6]....
        /*0c6c*/ 	.word	0x00007750


	//----- nvinfo : EIATTR_MAX_THREADS
	.align		4
.L_46:
        /*0c70*/ 	.byte	0x04, 0x05
        /*0c72*/ 	.short	(.L_48 - .L_47)
.L_47:
        /*0c74*/ 	.word	0x00000100
        /*0c78*/ 	.word	0x00000001
        /*0c7c*/ 	.word	0x00000001


	//----- nvinfo : EIATTR_CRS_STACK_SIZE
	.align		4
.L_48:
        /*0c80*/ 	.byte	0x04, 0x1e
        /*0c82*/ 	.short	(.L_50 - .L_49)
.L_49:
        /*0c84*/ 	.word	0x00000000


	//----- nvinfo : EIATTR_CBANK_PARAM_SIZE
	.align		4
.L_50:
        /*0c88*/ 	.byte	0x03, 0x19
        /*0c8a*/ 	.short	0x0800


	//----- nvinfo : EIATTR_PARAM_CBANK
	.align		4
        /*0c8c*/ 	.byte	0x04, 0x0a
        /*0c8e*/ 	.short	(.L_52 - .L_51)
	.align		4
.L_51:
        /*0c90*/ 	.word	index@(.nv.constant0._ZN7cutlass13device_kernelINS_4gemm6kernel13GemmUniversalIN4cute5tupleIJiiiiEEENS1_10collective13CollectiveMmaINS1_35MainloopSm100TmaUmmaWarpSpecializedILi24ELi2ELi4ENS5_IJNS4_1CILi1EEESB_SB_EEEEENS5_IJNSA_ILi64EEENSA_ILi80EEESE_EEEaNS5_IJlSB_lEEEaSH_NS4_8TiledMMAINS4_8MMA_AtomIJNS4_15SM100_MMA_S8_SSIaaiLi64ELi80ELNS4_4UMMA5MajorE0ELSM_0ELNSL_8SaturateE0EEEEEENS4_6LayoutISC_NS5_IJNSA_ILi0EEESR_SR_EEEEENS5_IJNS4_10UnderscoreESU_SU_EEEEENS4_13SM90_TMA_LOADENS4_14ComposedLayoutINS4_7SwizzleILi2ELi4ELi3EEENS4_18smem_ptr_flag_bitsILi8EEENSQ_INS5_IJNSA_ILi8EEESE_EEENS5_IJSE_SB_EEEEEEEvNS4_8identityESX_S17_vS18_EENS_8epilogue10collective18CollectiveEpilogueINS1A_23Sm100TmaWarpSpecializedILi1ELi1ELi40ELb0ELb0EEEJSG_NS5_IJNSQ_ISE_SB_EENSQ_ISF_SB_EEEEEaSH_aSH_NS1A_6fusion15FusionCallbacksIS1E_NS1I_17LinearCombinationIaiaiLNS_15FloatRoundStyleE2EEESG_S1H_JEEENS4_5SM1004TMEM4LOAD25SM100_TMEM_LOAD_16dp32b8xESX_NSY_INSZ_ILi0ELi4ELi3EEES12_NSQ_INS5_IJS13_NSA_ILi16EEEEEENS5_IJS1T_SB_EEEEEEENS4_39AutoVectorizingCopyWithAssumedAlignmentILi128EEENS4_14SM90_TMA_STOREES1X_S1Z_S1Z_EEEvvEEEEvNT_6ParamsE)
        /*0c94*/ 	.short	0x0380
        /*0c96*/ 	.short	0x0800


	//----- nvinfo : EIATTR_SW_WAR
	.align		4
.L_52:
        /*0c98*/ 	.byte	0x04, 0x36
        /*0c9a*/ 	.short	(.L_54 - .L_53)
.L_53:
        /*0c9c*/ 	.word	0x00000008
.L_54:


//--------------------- .nv.callgraph             --------------------------
	.section	.nv.callgraph,"",@"SHT_CUDA_CALLGRAPH"
	.align	4
	.sectionentsize	8
	.align		4
        /*0000*/ 	.word	0x00000000
	.align		4
        /*0004*/ 	.word	0xffffffff
	.align		4
        /*0008*/ 	.word	index@(_ZN7cutlass13device_kernelINS_4gemm6kernel13GemmUniversalIN4cute5tupleIJiiiiEEENS1_10collective13CollectiveMmaINS1_35MainloopSm100TmaUmmaWarpSpecializedILi24ELi2ELi4ENS5_IJNS4_1CILi1EEESB_SB_EEEEENS5_IJNSA_ILi64EEENSA_ILi80EEESE_EEEaNS5_IJlSB_lEEEaSH_NS4_8TiledMMAINS4_8MMA_AtomIJNS4_15SM100_MMA_S8_SSIaaiLi64ELi80ELNS4_4UMMA5MajorE0ELSM_0ELNSL_8SaturateE0EEEEEENS4_6LayoutISC_NS5_IJNSA_ILi0EEESR_SR_EEEEENS5_IJNS4_10UnderscoreESU_SU_EEEEENS4_13SM90_TMA_LOADENS4_14ComposedLayoutINS4_7SwizzleILi2ELi4ELi3EEENS4_18smem_ptr_flag_bitsILi8EEENSQ_INS5_IJNSA_ILi8EEESE_EEENS5_IJSE_SB_EEEEEEEvNS4_8identityESX_S17_vS18_EENS_8epilogue10collective18CollectiveEpilogueINS1A_23Sm100TmaWarpSpecializedILi1ELi1ELi40ELb0ELb0EEEJSG_NS5_IJNSQ_ISE_SB_EENSQ_ISF_SB_EEEEEaSH_aSH_NS1A_6fusion15FusionCallbacksIS1E_NS1I_17LinearCombinationIaiaiLNS_15FloatRoundStyleE2EEESG_S1H_JEEENS4_5SM1004TMEM4LOAD25SM100_TMEM_LOAD_16dp32b8xESX_NSY_INSZ_ILi0ELi4ELi3EEES12_NSQ_INS5_IJS13_NSA_ILi16EEEEEENS5_IJS1T_SB_EEEEEEENS4_39AutoVectorizingCopyWithAssumedAlignmentILi128EEENS4_14SM90_TMA_STOREES1X_S1Z_S1Z_EEEvvEEEEvNT_6ParamsE)
	.align		4
        /*000c*/ 	.word	index@(__assertfail)
	.align		4
        /*0010*/ 	.word	0x00000000
	.align		4
        /*0014*/ 	.word	0xfffffffe
	.align		4
        /*0018*/ 	.word	0x00000000
	.align		4
        /*001c*/ 	.word	0xfffffffd
	.align		4
        /*0020*/ 	.word	0x00000000
	.align		4
        /*0024*/ 	.word	0xfffffffc


//--------------------- .nv.constant4             --------------------------
	.section	.nv.constant4,"a",@progbits
	.align	8
	.align		8
.nv.constant4:
        /*0000*/ 	.dword	__assertfail
	.align		8
        /*0008*/ 	.dword	__unnamed_1
	.align		8
        /*0010*/ 	.dword	_ZN40_INTERNAL_a804f8f6_4_k_cu_733e7eef_368264cuda3std3__45__cpo5beginE
	.align		8
        /*0018*/ 	.dword	_ZN40_INTERNAL_a804f8f6_4_k_cu_733e7eef_368264cuda3std3__45__cpo3endE
	.align		8
        /*0020*/ 	.dword	_ZN40_INTERNAL_a804f8f6_4_k_cu_733e7eef_368264cuda3std3__45__cpo6cbeginE
	.align		8
        /*0028*/ 	.dword	_ZN40_INTERNAL_a804f8f6_4_k_cu_733e7eef_368264cuda3std3__45__cpo4cendE
	.align		8
        /*0030*/ 	.dword	_ZN40_INTERNAL_a804f8f6_4_k_cu_733e7eef_368264cuda3std3__442_GLOBAL__N__a804f8f6_4_k_cu_733e7eef_368266ignoreE
	.align		8
        /*0038*/ 	.dword	_ZN40_INTERNAL_a804f8f6_4_k_cu_733e7eef_368264cuda3std3__419piecewise_constructE
	.align		8
        /*0040*/ 	.dword	_ZN40_INTERNAL_a804f8f6_4_k_cu_733e7eef_368264cuda3std3__48in_placeE
	.align		8
        /*0048*/ 	.dword	_ZN40_INTERNAL_a804f8f6_4_k_cu_733e7eef_368264cuda3std6ranges3__45__cpo4swapE
	.align		8
        /*0050*/ 	.dword	_ZN40_INTERNAL_a804f8f6_4_k_cu_733e7eef_368264cuda3std6ranges3__45__cpo9iter_moveE
	.align		8
        /*0058*/ 	.dword	_ZN40_INTERNAL_a804f8f6_4_k_cu_733e7eef_368264cute7productE
	.align		8
        /*0060*/ 	.dword	_ZN40_INTERNAL_a804f8f6_4_k_cu_733e7eef_368264cute1_E
	.align		8
        /*0068*/ 	.dword	$str$25
	.align		8
        /*0070*/ 	.dword	$str$26


//--------------------- .text._ZN7cutlass13device_kernelINS_4gemm6kernel13GemmUniversalIN4cute5tupleIJiiiiEEENS1_10collective13CollectiveMmaINS1_35MainloopSm100TmaUmmaWarpSpecializedILi24ELi2ELi4ENS5_IJNS4_1CILi1EEESB_SB_EEEEENS5_IJNSA_ILi64EEENSA_ILi80EEESE_EEEaNS5_IJlSB_lEEEaSH_NS4_8TiledMMAINS4_8MMA_AtomIJNS4_15SM100_MMA_S8_SSIaaiLi64ELi80ELNS4_4UMMA5MajorE0ELSM_0ELNSL_8SaturateE0EEEEEENS4_6LayoutISC_NS5_IJNSA_ILi0EEESR_SR_EEEEENS5_IJNS4_10UnderscoreESU_SU_EEEEENS4_13SM90_TMA_LOADENS4_14ComposedLayoutINS4_7SwizzleILi2ELi4ELi3EEENS4_18smem_ptr_flag_bitsILi8EEENSQ_INS5_IJNSA_ILi8EEESE_EEENS5_IJSE_SB_EEEEEEEvNS4_8identityESX_S17_vS18_EENS_8epilogue10collective18CollectiveEpilogueINS1A_23Sm100TmaWarpSpecializedILi1ELi1ELi40ELb0ELb0EEEJSG_NS5_IJNSQ_ISE_SB_EENSQ_ISF_SB_EEEEEaSH_aSH_NS1A_6fusion15FusionCallbacksIS1E_NS1I_17LinearCombinationIaiaiLNS_15FloatRoundStyleE2EEESG_S1H_JEEENS4_5SM1004TMEM4LOAD25SM100_TMEM_LOAD_16dp32b8xESX_NSY_INSZ_ILi0ELi4ELi3EEES12_NSQ_INS5_IJS13_NSA_ILi16EEEEEENS5_IJS1T_SB_EEEEEEENS4_39AutoVectorizingCopyWithAssumedAlignmentILi128EEENS4_14SM90_TMA_STOREES1X_S1Z_S1Z_EEEvvEEEEvNT_6ParamsE --------------------------
	.section	.text._ZN7cutlass13device_kernelINS_4gemm6kernel13GemmUniversalIN4cute5tupleIJiiiiEEENS1_10collective13CollectiveMmaINS1_35MainloopSm100TmaUmmaWarpSpecializedILi24ELi2ELi4ENS5_IJNS4_1CILi1EEESB_SB_EEEEENS5_IJNSA_ILi64EEENSA_ILi80EEESE_EEEaNS5_IJlSB_lEEEaSH_NS4_8TiledMMAINS4_8MMA_AtomIJNS4_15SM100_MMA_S8_SSIaaiLi64ELi80ELNS4_4UMMA5MajorE0ELSM_0ELNSL_8SaturateE0EEEEEENS4_6LayoutISC_NS5_IJNSA_ILi0EEESR_SR_EEEEENS5_IJNS4_10UnderscoreESU_SU_EEEEENS4_13SM90_TMA_LOADENS4_14ComposedLayoutINS4_7SwizzleILi2ELi4ELi3EEENS4_18smem_ptr_flag_bitsILi8EEENSQ_INS5_IJNSA_ILi8EEESE_EEENS5_IJSE_SB_EEEEEEEvNS4_8identityESX_S17_vS18_EENS_8epilogue10collective18CollectiveEpilogueINS1A_23Sm100TmaWarpSpecializedILi1ELi1ELi40ELb0ELb0EEEJSG_NS5_IJNSQ_ISE_SB_EENSQ_ISF_SB_EEEEEaSH_aSH_NS1A_6fusion15FusionCallbacksIS1E_NS1I_17LinearCombinationIaiaiLNS_15FloatRoundStyleE2EEESG_S1H_JEEENS4_5SM1004TMEM4LOAD25SM100_TMEM_LOAD_16dp32b8xESX_NSY_INSZ_ILi0ELi4ELi3EEES12_NSQ_INS5_IJS13_NSA_ILi16EEEEEENS5_IJS1T_SB_EEEEEEENS4_39AutoVectorizingCopyWithAssumedAlignmentILi128EEENS4_14SM90_TMA_STOREES1X_S1Z_S1Z_EEEvvEEEEvNT_6ParamsE,"ax",@progbits
	.align	128
.text._ZN7cutlass13device_kernelINS_4gemm6kernel13GemmUniversalIN4cute5tupleIJiiiiEEENS1_10collective13CollectiveMmaINS1_35MainloopSm100TmaUmmaWarpSpecializedILi24ELi2ELi4ENS5_IJNS4_1CILi1EEESB_SB_EEEEENS5_IJNSA_ILi64EEENSA_ILi80EEESE_EEEaNS5_IJlSB_lEEEaSH_NS4_8TiledMMAINS4_8MMA_AtomIJNS4_15SM100_MMA_S8_SSIaaiLi64ELi80ELNS4_4UMMA5MajorE0ELSM_0ELNSL_8SaturateE0EEEEEENS4_6LayoutISC_NS5_IJNSA_ILi0EEESR_SR_EEEEENS5_IJNS4_10UnderscoreESU_SU_EEEEENS4_13SM90_TMA_LOADENS4_14ComposedLayoutINS4_7SwizzleILi2ELi4ELi3EEENS4_18smem_ptr_flag_bitsILi8EEENSQ_INS5_IJNSA_ILi8EEESE_EEENS5_IJSE_SB_EEEEEEEvNS4_8identityESX_S17_vS18_EENS_8epilogue10collective18CollectiveEpilogueINS1A_23Sm100TmaWarpSpecializedILi1ELi1ELi40ELb0ELb0EEEJSG_NS5_IJNSQ_ISE_SB_EENSQ_ISF_SB_EEEEEaSH_aSH_NS1A_6fusion15FusionCallbacksIS1E_NS1I_17LinearCombinationIaiaiLNS_15FloatRoundStyleE2EEESG_S1H_JEEENS4_5SM1004TMEM4LOAD25SM100_TMEM_LOAD_16dp32b8xESX_NSY_INSZ_ILi0ELi4ELi3EEES12_NSQ_INS5_IJS13_NSA_ILi16EEEEEENS5_IJS1T_SB_EEEEEEENS4_39AutoVectorizingCopyWithAssumedAlignmentILi128EEENS4_14SM90_TMA_STOREES1X_S1Z_S1Z_EEEvvEEEEvNT_6ParamsE:
        .type           _ZN7cutlass13device_kernelINS_4gemm6kernel13GemmUniversalIN4cute5tupleIJiiiiEEENS1_10collective13CollectiveMmaINS1_35MainloopSm100TmaUmmaWarpSpecializedILi24ELi2ELi4ENS5_IJNS4_1CILi1EEESB_SB_EEEEENS5_IJNSA_ILi64EEENSA_ILi80EEESE_EEEaNS5_IJlSB_lEEEaSH_NS4_8TiledMMAINS4_8MMA_AtomIJNS4_15SM100_MMA_S8_SSIaaiLi64ELi80ELNS4_4UMMA5MajorE0ELSM_0ELNSL_8SaturateE0EEEEEENS4_6LayoutISC_NS5_IJNSA_ILi0EEESR_SR_EEEEENS5_IJNS4_10UnderscoreESU_SU_EEEEENS4_13SM90_TMA_LOADENS4_14ComposedLayoutINS4_7SwizzleILi2ELi4ELi3EEENS4_18smem_ptr_flag_bitsILi8EEENSQ_INS5_IJNSA_ILi8EEESE_EEENS5_IJSE_SB_EEEEEEEvNS4_8identityESX_S17_vS18_EENS_8epilogue10collective18CollectiveEpilogueINS1A_23Sm100TmaWarpSpecializedILi1ELi1ELi40ELb0ELb0EEEJSG_NS5_IJNSQ_ISE_SB_EENSQ_ISF_SB_EEEEEaSH_aSH_NS1A_6fusion15FusionCallbacksIS1E_NS1I_17LinearCombinationIaiaiLNS_15FloatRoundStyleE2EEESG_S1H_JEEENS4_5SM1004TMEM4LOAD25SM100_TMEM_LOAD_16dp32b8xESX_NSY_INSZ_ILi0ELi4ELi3EEES12_NSQ_INS5_IJS13_NSA_ILi16EEEEEENS5_IJS1T_SB_EEEEEEENS4_39AutoVectorizingCopyWithAssumedAlignmentILi128EEENS4_14SM90_TMA_STOREES1X_S1Z_S1Z_EEEvvEEEEvNT_6ParamsE,@function
        .size           _ZN7cutlass13device_kernelINS_4gemm6kernel13GemmUniversalIN4cute5tupleIJiiiiEEENS1_10collective13CollectiveMmaINS1_35MainloopSm100TmaUmmaWarpSpecializedILi24ELi2ELi4ENS5_IJNS4_1CILi1EEESB_SB_EEEEENS5_IJNSA_ILi64EEENSA_ILi80EEESE_EEEaNS5_IJlSB_lEEEaSH_NS4_8TiledMMAINS4_8MMA_AtomIJNS4_15SM100_MMA_S8_SSIaaiLi64ELi80ELNS4_4UMMA5MajorE0ELSM_0ELNSL_8SaturateE0EEEEEENS4_6LayoutISC_NS5_IJNSA_ILi0EEESR_SR_EEEEENS5_IJNS4_10UnderscoreESU_SU_EEEEENS4_13SM90_TMA_LOADENS4_14ComposedLayoutINS4_7SwizzleILi2ELi4ELi3EEENS4_18smem_ptr_flag_bitsILi8EEENSQ_INS5_IJNSA_ILi8EEESE_EEENS5_IJSE_SB_EEEEEEEvNS4_8identityESX_S17_vS18_EENS_8epilogue10collective18CollectiveEpilogueINS1A_23Sm100TmaWarpSpecializedILi1ELi1ELi40ELb0ELb0EEEJSG_NS5_IJNSQ_ISE_SB_EENSQ_ISF_SB_EEEEEaSH_aSH_NS1A_6fusion15FusionCallbacksIS1E_NS1I_17LinearCombinationIaiaiLNS_15FloatRoundStyleE2EEESG_S1H_JEEENS4_5SM1004TMEM4LOAD25SM100_TMEM_LOAD_16dp32b8xESX_NSY_INSZ_ILi0ELi4ELi3EEES12_NSQ_INS5_IJS13_NSA_ILi16EEEEEENS5_IJS1T_SB_EEEEEEENS4_39AutoVectorizingCopyWithAssumedAlignmentILi128EEENS4_14SM90_TMA_STOREES1X_S1Z_S1Z_EEEvvEEEEvNT_6ParamsE,(.L_x_190 - _ZN7cutlass13device_kernelINS_4gemm6kernel13GemmUniversalIN4cute5tupleIJiiiiEEENS1_10collective13CollectiveMmaINS1_35MainloopSm100TmaUmmaWarpSpecializedILi24ELi2ELi4ENS5_IJNS4_1CILi1EEESB_SB_EEEEENS5_IJNSA_ILi64EEENSA_ILi80EEESE_EEEaNS5_IJlSB_lEEEaSH_NS4_8TiledMMAINS4_8MMA_AtomIJNS4_15SM100_MMA_S8_SSIaaiLi64ELi80ELNS4_4UMMA5MajorE0ELSM_0ELNSL_8SaturateE0EEEEEENS4_6LayoutISC_NS5_IJNSA_ILi0EEESR_SR_EEEEENS5_IJNS4_10UnderscoreESU_SU_EEEEENS4_13SM90_TMA_LOADENS4_14ComposedLayoutINS4_7SwizzleILi2ELi4ELi3EEENS4_18smem_ptr_flag_bitsILi8EEENSQ_INS5_IJNSA_ILi8EEESE_EEENS5_IJSE_SB_EEEEEEEvNS4_8identityESX_S17_vS18_EENS_8epilogue10collective18CollectiveEpilogueINS1A_23Sm100TmaWarpSpecializedILi1ELi1ELi40ELb0ELb0EEEJSG_NS5_IJNSQ_ISE_SB_EENSQ_ISF_SB_EEEEEaSH_aSH_NS1A_6fusion15FusionCallbacksIS1E_NS1I_17LinearCombinationIaiaiLNS_15FloatRoundStyleE2EEESG_S1H_JEEENS4_5SM1004TMEM4LOAD25SM100_TMEM_LOAD_16dp32b8xESX_NSY_INSZ_ILi0ELi4ELi3EEES12_NSQ_INS5_IJS13_NSA_ILi16EEEEEENS5_IJS1T_SB_EEEEEEENS4_39AutoVectorizingCopyWithAssumedAlignmentILi128EEENS4_14SM90_TMA_STOREES1X_S1Z_S1Z_EEEvvEEEEvNT_6ParamsE)
        .other          _ZN7cutlass13device_kernelINS_4gemm6kernel13GemmUniversalIN4cute5tupleIJiiiiEEENS1_10collective13CollectiveMmaINS1_35MainloopSm100TmaUmmaWarpSpecializedILi24ELi2ELi4ENS5_IJNS4_1CILi1EEESB_SB_EEEEENS5_IJNSA_ILi64EEENSA_ILi80EEESE_EEEaNS5_IJlSB_lEEEaSH_NS4_8TiledMMAINS4_8MMA_AtomIJNS4_15SM100_MMA_S8_SSIaaiLi64ELi80ELNS4_4UMMA5MajorE0ELSM_0ELNSL_8SaturateE0EEEEEENS4_6LayoutISC_NS5_IJNSA_ILi0EEESR_SR_EEEEENS5_IJNS4_10UnderscoreESU_SU_EEEEENS4_13SM90_TMA_LOADENS4_14ComposedLayoutINS4_7SwizzleILi2ELi4ELi3EEENS4_18smem_ptr_flag_bitsILi8EEENSQ_INS5_IJNSA_ILi8EEESE_EEENS5_IJSE_SB_EEEEEEEvNS4_8identityESX_S17_vS18_EENS_8epilogue10collective18CollectiveEpilogueINS1A_23Sm100TmaWarpSpecializedILi1ELi1ELi40ELb0ELb0EEEJSG_NS5_IJNSQ_ISE_SB_EENSQ_ISF_SB_EEEEEaSH_aSH_NS1A_6fusion15FusionCallbacksIS1E_NS1I_17LinearCombinationIaiaiLNS_15FloatRoundStyleE2EEESG_S1H_JEEENS4_5SM1004TMEM4LOAD25SM100_TMEM_LOAD_16dp32b8xESX_NSY_INSZ_ILi0ELi4ELi3EEES12_NSQ_INS5_IJS13_NSA_ILi16EEEEEENS5_IJS1T_SB_EEEEEEENS4_39AutoVectorizingCopyWithAssumedAlignmentILi128EEENS4_14SM90_TMA_STOREES1X_S1Z_S1Z_EEEvvEEEEvNT_6ParamsE,@"STO_CUDA_ENTRY STV_DEFAULT"
_ZN7cutlass13device_kernelINS_4gemm6kernel13GemmUniversalIN4cute5tupleIJiiiiEEENS1_10collective13CollectiveMmaINS1_35MainloopSm100TmaUmmaWarpSpecializedILi24ELi2ELi4ENS5_IJNS4_1CILi1EEESB_SB_EEEEENS5_IJNSA_ILi64EEENSA_ILi80EEESE_EEEaNS5_IJlSB_lEEEaSH_NS4_8TiledMMAINS4_8MMA_AtomIJNS4_15SM100_MMA_S8_SSIaaiLi64ELi80ELNS4_4UMMA5MajorE0ELSM_0ELNSL_8SaturateE0EEEEEENS4_6LayoutISC_NS5_IJNSA_ILi0EEESR_SR_EEEEENS5_IJNS4_10UnderscoreESU_SU_EEEEENS4_13SM90_TMA_LOADENS4_14ComposedLayoutINS4_7SwizzleILi2ELi4ELi3EEENS4_18smem_ptr_flag_bitsILi8EEENSQ_INS5_IJNSA_ILi8EEESE_EEENS5_IJSE_SB_EEEEEEEvNS4_8identityESX_S17_vS18_EENS_8epilogue10collective18CollectiveEpilogueINS1A_23Sm100TmaWarpSpecializedILi1ELi1ELi40ELb0ELb0EEEJSG_NS5_IJNSQ_ISE_SB_EENSQ_ISF_SB_EEEEEaSH_aSH_NS1A_6fusion15FusionCallbacksIS1E_NS1I_17LinearCombinationIaiaiLNS_15FloatRoundStyleE2EEESG_S1H_JEEENS4_5SM1004TMEM4LOAD25SM100_TMEM_LOAD_16dp32b8xESX_NSY_INSZ_ILi0ELi4ELi3EEES12_NSQ_INS5_IJS13_NSA_ILi16EEEEEENS5_IJS1T_SB_EEEEEEENS4_39AutoVectorizingCopyWithAssumedAlignmentILi128EEENS4_14SM90_TMA_STOREES1X_S1Z_S1Z_EEEvvEEEEvNT_6ParamsE:
[----:B------:R-:W1:Y:S01]  /*0000*/  LDC R1, c[0x0][0x37c] ;  /* 0x0000df00ff017b82 */ /* 0x000e620000000800 */
[----:B------:R-:W2:Y:S01]  /*0010*/  S2R R113, SR_TID.X ;  /* 0x0000000000717919 */ /* 0x000ea20000002100 */
[----:B------:R-:W3:Y:S01]  /*0020*/  LDCU.64 UR4, c[0x0][0x890] ;  /* 0x00011200ff0477ac */ /* 0x000ee20008000a00 */
[----:B------:R-:W-:Y:S02]  /*0030*/  PRMT R102, RZ, 0x7610, R102 ;  /* 0x00007610ff667816 */ /* 0x000fe40000000066 */
[----:B------:R-:W-:Y:S01]  /*0040*/  ELECT P5, URZ, PT ;  /* 0x0000000000ff782f */ /* 0x000fe200038a0000 */
[----:B------:R-:W4:Y:S01]  /*0050*/  LDCU.64 UR46, c[0x0][0x358] ;  /* 0x00006b00ff2e77ac */ /* 0x000f220008000a00 */
[----:B---3--:R-:W-:-:S04]  /*0060*/  UISETP.NE.U32.AND UP0, UPT, UR4, URZ, UPT ;  /* 0x000000ff0400728c */ /* 0x008fc8000bf05070 */
[----:B------:R-:W-:Y:S01]  /*0070*/  UISETP.NE.AND.EX UP0, UPT, UR5, URZ, UPT, UP0 ;  /* 0x000000ff0500728c */ /* 0x000fe2000bf05300 */
[----:B--2---:R-:W-:-:S05]  /*0080*/  SHF.R.U32.HI R108, RZ, 0x5, R113 ;  /* 0x00000005ff6c7819 */ /* 0x004fca0000011671 */
[----:B------:R-:W2:Y:S02]  /*0090*/  SHFL.IDX PT, R0, R108, RZ, 0x1f ;  /* 0x00001fff6c007589 */ /* 0x000ea400000e0000 */
[----:B--2---:R-:W-:Y:S01]  /*00a0*/  R2UR UR8, R0 ;  /* 0x00000000000872ca */ /* 0x004fe200000e0000 */
[----:B-1--4-:R-:W-:-:S14]  /*00b0*/  BRA.U UP0, `(.L_x_0) ;  /* 0x00000001002c7547 */ /* 0x012fdc000b800000 */
[----:B------:R-:W1:Y:S02]  /*00c0*/  LDCU.64 UR6, c[0x0][0x888] ;  /* 0x00011100ff0677ac */ /* 0x000e640008000a00 */
[----:B-1----:R-:W-:-:S04]  /*00d0*/  UISETP.NE.U32.AND UP0, UPT, UR6, URZ, UPT ;  /* 0x000000ff0600728c */ /* 0x002fc8000bf05070 */
[----:B------:R-:W-:-:S09]  /*00e0*/  UISETP.NE.AND.EX UP0, UPT, UR7, URZ, UPT, UP0 ;  /* 0x000000ff0700728c */ /* 0x000fd2000bf05300 */
[----:B------:R-:W-:Y:S05]  /*00f0*/  BRA.U !UP0, `(.L_x_1) ;  /* 0x0000000108147547 */ /* 0x000fea000b800000 */
[----:B------:R-:W1:Y:S02]  /*0100*/  LDC.64 R2, c[0x0][0x888] ;  /* 0x00022200ff027b82 */ /* 0x000e640000000a00 */
[----:B-1----:R-:W2:Y:S01]  /*0110*/  LDG.E R0, desc[UR46][R2.64] ;  /* 0x0000002e02007981 */ /* 0x002ea2000c1e1900 */
[----:B------:R-:W-:Y:S01]  /*0120*/  HFMA2 R102, -RZ, RZ, 0, 5.9604644775390625e-08 ;  /* 0x00000001ff667431 */ /* 0x000fe200000001ff */
[----:B--2---:R-:W-:Y:S01]  /*0130*/  R2UR UR39, R0 ;  /* 0x00000000002772ca */ /* 0x004fe200000e0000 */
[----:B------:R-:W-:Y:S05]  /*0140*/  BRA `(.L_x_0) ;  /* 0x0000000000087947 */ /* 0x000fea0003800000 */
.L_x_1:
[----:B------:R-:W-:Y:S01]  /*0150*/  HFMA2 R102, -RZ, RZ, 0, 5.9604644775390625e-08 ;  /* 0x00000001ff667431 */ /* 0x000fe200000001ff */
[----:B------:R-:W1:Y:S02]  /*0160*/  LDCU UR39, c[0x0][0x880] ;  /* 0x00011000ff2777ac */ /* 0x000e640008000800 */
.L_x_0:
[----:B------:R-:W2:Y:S02]  /*0170*/  LDCU.64 UR6, c[0x0][0x8b0] ;  /* 0x00011600ff0677ac */ /* 0x000ea40008000a00 */
[----:B--2---:R-:W-:-:S04]  /*0180*/  UISETP.NE.U32.AND UP0, UPT, UR6, URZ, UPT ;  /* 0x000000ff0600728c */ /* 0x004fc8000bf05070 */
[----:B------:R-:W-:-:S09]  /*0190*/  UISETP.NE.AND.EX UP0, UPT, UR7, URZ, UPT, UP0 ;  /* 0x000000ff0700728c */ /* 0x000fd2000bf05300 */
[----:B------:R-:W-:Y:S05]  /*01a0*/  BRA.U UP0, `(.L_x_2) ;  /* 0x0000000100207547 */ /* 0x000fea000b800000 */
[----:B------:R-:W2:Y:S02]  /*01b0*/  LDCU.64 UR6, c[0x0][0x8a8] ;  /* 0x00011500ff0677ac */ /* 0x000ea40008000a00 */
[----:B--2---:R-:W-:-:S04]  /*01c0*/  UISETP.NE.U32.AND UP0, UPT, UR6, URZ, UPT ;  /* 0x000000ff0600728c */ /* 0x004fc8000bf05070 */
[----:B------:R-:W-:-:S09]  /*01d0*/  UISETP.NE.AND.EX UP0, UPT, UR7, URZ, UPT, UP0 ;  /* 0x000000ff0700728c */ /* 0x000fd2000bf05300 */
[----:B------:R-:W-:Y:S05]  /*01e0*/  BRA.U !UP0, `(.L_x_3) ;  /* 0x00000001080c7547 */ /* 0x000fea000b800000 */
[----:B------:R-:W2:Y:S02]  /*01f0*/  LDC.64 R58, c[0x0][0x8a8] ;  /* 0x00022a00ff3a7b82 */ /* 0x000ea40000000a00 */
[----:B--2---:R2:W5:Y:S01]  /*0200*/  LDG.E R58, desc[UR46][R58.64] ;  /* 0x0000002e3a3a7981 */ /* 0x004562000c1e1900 */
[----:B------:R-:W-:Y:S05]  /*0210*/  BRA `(.L_x_2) ;  /* 0x0000000000047947 */ /* 0x000fea0003800000 */
.L_x_3:
[----:B------:R-:W3:Y:S02]  /*0220*/  LDC R58, c[0x0][0x8a0] ;  /* 0x00022800ff3a7b82 */ /* 0x000ee40000000800 */
.L_x_2:
[----:B------:R-:W-:Y:S01]  /*0230*/  IMAD.U32 R0, RZ, RZ, UR8 ;  /* 0x00000008ff007e24 */ /* 0x000fe2000f8e00ff */
[----:B------:R-:W-:Y:S04]  /*0240*/  BSSY.RECONVERGENT B0, `(.L_x_4) ;  /* 0x000000c000007945 */ /* 0x000fe80003800200 */
[C---:B------:R-:W-:Y:S02]  /*0250*/  ISETP.NE.OR P1, PT, R0.reuse, 0x1, !P5 ;  /* 0x000000010000780c */ /* 0x040fe40006f25670 */
[----:B------:R-:W-:-:S11]  /*0260*/  ISETP.NE.OR P0, PT, R0, 0x3, !P5 ;  /* 0x000000030000780c */ /* 0x000fd60006f05670 */
[----:B------:R-:W-:Y:S05]  /*0270*/  @P1 BRA `(.L_x_5) ;  /* 0x0000000000201947 */ /* 0x000fea0003800000 */
[----:B------:R-:W4:Y:S02]  /*0280*/  LDCU.64 UR6, c[0x0][0x348] ;  /* 0x00006900ff0677ac */ /* 0x000f240008000a00 */
[----:B----4-:R-:W-:Y:S02]  /*0290*/  UIADD3 UR10, UP1, UPT, UR6, 0x80, URZ ;  /* 0x00000080060a7890 */ /* 0x010fe4000ff3e0ff */
[----:B------:R-:W-:Y:S02]  /*02a0*/  UIADD3 UR6, UP0, UPT, UR6, 0x180, URZ ;  /* 0x0000018006067890 */ /* 0x000fe4000ff1e0ff */
[----:B------:R-:W-:Y:S02]  /*02b0*/  UIADD3.X UR11, UPT, UPT, URZ, UR7, URZ, UP1, !UPT ;  /* 0x00000007ff0b7290 */ /* 0x000fe40008ffe4ff */
[----:B------:R-:W-:-:S07]  /*02c0*/  UIADD3.X UR7, UPT, UPT, URZ, UR7, URZ, UP0, !UPT ;  /* 0x00000007ff077290 */ /* 0x000fce00087fe4ff */
[----:B------:R4:W-:Y:S02]  /*02d0*/  UTMACCTL.PF [UR10] ;  /* 0x000000000a0079b9 */ /* 0x0009e40008040000 */
[----:B------:R4:W-:Y:S02]  /*02e0*/  UTMACCTL.PF [UR6] ;  /* 0x00000000060079b9 */ /* 0x0009e40008040000 */
[----:B----4-:R-:W-:Y:S01]  /*02f0*/  NOP ;  /* 0x0000000000007918 */ /* 0x010fe20000000000 */
.L_x_5:
[----:B-1----:R-:W-:Y:S05]  /*0300*/  BSYNC.RECONVERGENT B0 ;  /* 0x0000000000007941 */ /* 0x002fea0003800200 */
.L_x_4:
[----:B------:R-:W-:Y:S04]  /*0310*/  BSSY.RECONVERGENT B0, `(.L_x_6) ;  /* 0x000000a000007945 */ /* 0x000fe80003800200 */
[----:B------:R-:W-:Y:S05]  /*0320*/  @P0 BRA `(.L_x_7) ;  /* 0x0000000000200947 */ /* 0x000fea0003800000 */
[----:B------:R-:W1:Y:S02]  /*0330*/  LDCU.64 UR6, c[0x0][0x348] ;  /* 0x00006900ff0677ac */ /* 0x000e640008000a00 */
[----:B-1----:R-:W-:Y:S02]  /*0340*/  UIADD3 UR10, UP1, UPT, UR6, 0x580, URZ ;  /* 0x00000580060a7890 */ /* 0x002fe4000ff3e0ff */
[----:B------:R-:W-:Y:S02]  /*0350*/  UIADD3 UR6, UP0, UPT, UR6, 0x680, URZ ;  /* 0x0000068006067890 */ /* 0x000fe4000ff1e0ff */
[----:B------:R-:W-:Y:S02]  /*0360*/  UIADD3.X UR11, UPT, UPT, URZ, UR7, URZ, UP1, !UPT ;  /* 0x00000007ff0b7290 */ /* 0x000fe40008ffe4ff */
[----:B------:R-:W-:-:S07]  /*0370*/  UIADD3.X UR7, UPT, UPT, URZ, UR7, URZ, UP0, !UPT ;  /* 0x00000007ff077290 */ /* 0x000fce00087fe4ff */
[----:B------:R1:W-:Y:S02]  /*0380*/  UTMACCTL.PF [UR10] ;  /* 0x000000000a0079b9 */ /* 0x0003e40008040000 */
[----:B------:R1:W-:Y:S02]  /*0390*/  UTMACCTL.PF [UR6] ;  /* 0x00000000060079b9 */ /* 0x0003e40008040000 */
[----:B-1----:R-:W-:Y:S01]  /*03a0*/  NOP ;  /* 0x0000000000007918 */ /* 0x002fe20000000000 */
.L_x_7:
[----:B------:R-:W-:Y:S05]  /*03b0*/  BSYNC.RECONVERGENT B0 ;  /* 0x0000000000007941 */ /* 0x000fea0003800200 */
.L_x_6:
[----:B------:R-:W1:Y:S01]  /*03c0*/  LDCU.64 UR6, c[0x0][0x888] ;  /* 0x00011100ff0677ac */ /* 0x000e620008000a00 */
[----:B------:R-:W-:Y:S02]  /*03d0*/  UISETP.EQ.U32.AND UP1, UPT, UR4, URZ, UPT ;  /* 0x000000ff0400728c */ /* 0x000fe4000bf22070 */
[----:B------:R-:W-:Y:S02]  /*03e0*/  UPLOP3.LUT UP2, UPT, UPT, UPT, UPT, 0x80, 0x8 ;  /* 0x000000000008789c */ /* 0x000fe40003f4f070 */
[----:B-1----:R-:W-:-:S04]  /*03f0*/  UISETP.NE.U32.AND UP0, UPT, UR6, URZ, UPT ;  /* 0x000000ff0600728c */ /* 0x002fc8000bf05070 */
[----:B------:R-:W-:-:S04]  /*0400*/  UISETP.NE.AND.EX UP0, UPT, UR7, URZ, UPT, UP0 ;  /* 0x000000ff0700728c */ /* 0x000fc8000bf05300 */
[----:B------:R-:W-:-:S04]  /*0410*/  UISETP.EQ.OR.EX UP3, UPT, UR5, URZ, !UP0, UP1 ;  /* 0x000000ff0500728c */ /* 0x000fc8000c762710 */
[----:B------:R-:W-:-:S05]  /*0420*/  UP2UR UR45, UPR, URZ, 0x8 ;  /* 0x00000008ff2d7883 */ /* 0x000fca0008000000 */
[----:B------:R-:W-:Y:S07]  /*0430*/  BRA.U !UP3, `(.L_x_8) ;  /* 0x000000010b1c7547 */ /* 0x000fee000b800000 */
[----:B------:R-:W-:Y:S02]  /*0440*/  UISETP.NE.U32.AND UP2, UPT, UR4, URZ, UPT ;  /* 0x000000ff0400728c */ /* 0x000fe4000bf45070 */
[----:B------:R-:W-:Y:S02]  /*0450*/  UISETP.NE.AND UP1, UPT, UR39, URZ, UPT ;  /* 0x000000ff2700728c */ /* 0x000fe4000bf25270 */
[----:B------:R-:W-:Y:S02]  /*0460*/  UISETP.NE.AND.EX UP2, UPT, UR5, URZ, UPT, UP2 ;  /* 0x000000ff0500728c */ /* 0x000fe4000bf45320 */
[----:B------:R-:W-:-:S09]  /*0470*/  USEL UR4, URZ, 0xffffffff, UP0 ;  /* 0xffffffffff047887 */ /* 0x000fd20008000000 */
[----:B------:R-:W-:-:S04]  /*0480*/  @!UP2 USEL UR4, URZ, 0xffffffff, UP1 ;  /* 0xffffffffff04a887 */ /* 0x000fc80008800000 */
[----:B------:R-:W-:-:S04]  /*0490*/  ULOP3.LUT UR4, UR4, 0x1, URZ, 0xc0, !UPT ;  /* 0x0000000104047892 */ /* 0x000fc8000f8ec0ff */
[----:B------:R-:W-:-:S11]  /*04a0*/  UISETP.NE.U32.AND UP2, UPT, UR4, 0x1, UPT ;  /* 0x000000010400788c */ /* 0x000fd6000bf45070 */
.L_x_8:
[----:B------:R-:W1:Y:S01]  /*04b0*/  SHFL.IDX PT, R2, R108, RZ, 0x1f ;  /* 0x00001fff6c027589 */ /* 0x000e6200000e0000 */
[----:B------:R-:W-:-:S04]  /*04c0*/  UISETP.NE.AND UP1, UPT, UR8, 0x2, UPT ;  /* 0x000000020800788c */ /* 0x000fc8000bf25270 */
[----:B------:R-:W-:Y:S01]  /*04d0*/  USEL UR6, URZ, 0x1, UP1 ;  /* 0x00000001ff067887 */ /* 0x000fe20008800000 */
[----:B-1----:R-:W-:-:S13]  /*04e0*/  ISETP.NE.AND P0, PT, R2, RZ, PT ;  /* 0x000000ff0200720c */ /* 0x002fda0003f05270 */
[----:B------:R-:W-:Y:S05]  /*04f0*/  @P0 BRA `(.L_x_9) ;  /* 0x0000000000f40947 */ /* 0x000fea0003800000 */
[----:B------:R-:W-:Y:S01]  /*0500*/  ELECT P0, URZ, PT ;  /* 0x0000000000ff782f */ /* 0x000fe20003800000 */
[----:B------:R-:W-:-:S12]  /*0510*/  BSSY.RECONVERGENT B0, `(.L_x_9) ;  /* 0x000003b000007945 */ /* 0x000fd80003800200 */
[----:B------:R-:W-:Y:S05]  /*0520*/  @!P0 BRA `(.L_x_10) ;  /* 0x0000000000e48947 */ /* 0x000fea0003800000 */
[----:B------:R-:W1:Y:S01]  /*0530*/  S2UR UR5, SR_CgaCtaId ;  /* 0x00000000000579c3 */ /* 0x000e620000008800 */
[----:B------:R-:W-:Y:S01]  /*0540*/  UMOV UR7, 0x400 ;  /* 0x0000040000077882 */ /* 0x000fe20000000000 */
[----:B------:R-:W-:Y:S02]  /*0550*/  UMOV UR4, 0x1 ;  /* 0x0000000100047882 */ /* 0x000fe40000000000 */
[----:B------:R-:W-:-:S04]  /*0560*/  UIADD3 UR10, UPT, UPT, -UR4, 0x100000, URZ ;  /* 0x00100000040a7890 */ /* 0x000fc8000fffe1ff */
[----:B------:R-:W-:Y:S02]  /*0570*/  USHF.L.U32 UR11, UR10, 0xb, URZ ;  /* 0x0000000b0a0b7899 */ /* 0x000fe400080006ff */
[----:B------:R-:W-:Y:S02]  /*0580*/  USHF.L.U32 UR10, UR10, 0x1, URZ ;  /* 0x000000010a0a7899 */ /* 0x000fe400080006ff */
[----:B-1----:R-:W-:Y:S01]  /*0590*/  ULEA UR5, UR5, UR7, 0x18 ;  /* 0x0000000705057291 */ /* 0x002fe2000f8ec0ff */
[----:B------:R-:W1:Y:S11]  /*05a0*/  FENCE.VIEW.ASYNC.S ;  /* 0x00000000000073c6 */ /* 0x000e760000000000 */
[----:B-1----:R1:W4:Y:S01]  /*05b0*/  SYNCS.EXCH.64 URZ, [UR5], UR10 ;  /* 0x0000000a05ff75b2 */ /* 0x0023220008000100 */
[----:B------:R1:W1:Y:S01]  /*05c0*/  SYNCS.EXCH.64 URZ, [UR5+0xc0], UR10 ;  /* 0x0000c00a05ff75b2 */ /* 0x0002620008000100 */
        /* <DEDUP_REMOVED lines=46> */
[----:B----4-:R-:W-:Y:S01]  /*08b0*/  NOP ;  /* 0x0000000000007918 */ /* 0x010fe20000000000 */
.L_x_10:
[----:B-1----:R-:W-:Y:S05]  /*08c0*/  BSYNC.RECONVERGENT B0 ;  /* 0x0000000000007941 */ /* 0x002fea0003800200 */
.L_x_9:
[----:B------:R-:W1:Y:S01]  /*08d0*/  SHFL.IDX PT, R2, R108, RZ, 0x1f ;  /* 0x00001fff6c027589 */ /* 0x000e6200000e0000 */
[----:B------:R-:W-:Y:S01]  /*08e0*/  NOP ;  /* 0x0000000000007918 */ /* 0x000fe20000000000 */
[----:B-1----:R-:W-:-:S13]  /*08f0*/  ISETP.NE.AND P0, PT, R2, 0x1, PT ;  /* 0x000000010200780c */ /* 0x002fda0003f05270 */
[----:B------:R-:W-:Y:S05]  /*0900*/  @P0 BRA `(.L_x_11) ;  /* 0x0000000000400947 */ /* 0x000fea0003800000 */
[----:B------:R-:W1:Y:S01]  /*0910*/  S2UR UR7, SR_CgaCtaId ;  /* 0x00000000000779c3 */ /* 0x000e620000008800 */
[----:B------:R-:W-:Y:S01]  /*0920*/  UMOV UR9, 0x400 ;  /* 0x0000040000097882 */ /* 0x000fe20000000000 */
[----:B------:R-:W-:Y:S01]  /*0930*/  UMOV UR5, 0x20 ;  /* 0x0000002000057882 */ /* 0x000fe20000000000 */
[----:B------:R-:W-:Y:S01]  /*0940*/  UMOV UR4, 0x80 ;  /* 0x0000008000047882 */ /* 0x000fe20000000000 */
[----:B------:R-:W-:-:S04]  /*0950*/  UIADD3 UR10, UPT, UPT, -UR5, 0x100000, URZ ;  /* 0x00100000050a7890 */ /* 0x000fc8000fffe1ff */
[----:B------:R-:W-:Y:S02]  /*0960*/  USHF.L.U32 UR11, UR10, 0xb, URZ ;  /* 0x0000000b0a0b7899 */ /* 0x000fe400080006ff */
[----:B------:R-:W-:Y:S02]  /*0970*/  USHF.L.U32 UR10, UR10, 0x1, URZ ;  /* 0x000000010a0a7899 */ /* 0x000fe400080006ff */
[----:B------:R-:W-:-:S04]  /*0980*/  UIADD3 UR4, UPT, UPT, -UR4, 0x100000, URZ ;  /* 0x0010000004047890 */ /* 0x000fc8000fffe1ff */
[----:B------:R-:W-:Y:S02]  /*0990*/  USHF.L.U32 UR5, UR4, 0xb, URZ ;  /* 0x0000000b04057899 */ /* 0x000fe400080006ff */
[----:B------:R-:W-:Y:S01]  /*09a0*/  USHF.L.U32 UR4, UR4, 0x1, URZ ;  /* 0x0000000104047899 */ /* 0x000fe200080006ff */
[----:B------:R-:W-:Y:S01]  /*09b0*/  ELECT P0, URZ, PT ;  /* 0x0000000000ff782f */ /* 0x000fe20003800000 */
[----:B-1----:R-:W-:Y:S01]  /*09c0*/  ULEA UR7, UR7, UR9, 0x18 ;  /* 0x0000000907077291 */ /* 0x002fe2000f8ec0ff */
[----:B------:R-:W1:Y:S11]  /*09d0*/  FENCE.VIEW.ASYNC.S ;  /* 0x00000000000073c6 */ /* 0x000e760000000000 */
[----:B-1----:R1:W4:Y:S01]  /*09e0*/  SYNCS.EXCH.64 URZ, [UR7+0x180], UR10 ;  /* 0x0001800a07ff75b2 */ /* 0x0023220008000100 */
[----:B------:R1:W1:Y:S01]  /*09f0*/  SYNCS.EXCH.64 URZ, [UR7+0x188], UR4 ;  /* 0x0001880407ff75b2 */ /* 0x0002620008000100 */
[----:B------:R-:W-:Y:S01]  /*0a00*/  NOP ;  /* 0x0000000000007918 */ /* 0x000fe20000000000 */
.L_x_11:
[----:B------:R-:W2:Y:S01]  /*0a10*/  SHFL.IDX PT, R2, R108, RZ, 0x1f ;  /* 0x00001fff6c027589 */ /* 0x000ea200000e0000 */
[----:B------:R-:W-:Y:S01]  /*0a20*/  NOP ;  /* 0x0000000000007918 */ /* 0x000fe20000000000 */
[----:B--2---:R-:W-:-:S13]  /*0a30*/  ISETP.NE.AND P0, PT, R2, 0x3, PT ;  /* 0x000000030200780c */ /* 0x004fda0003f05270 */
[----:B------:R-:W-:Y:S05]  /*0a40*/  @P0 BRA `(.L_x_12) ;  /* 0x0000000000300947 */ /* 0x000fea0003800000 */
[----:B-1----:R-:W1:Y:S01]  /*0a50*/  S2UR UR5, SR_CgaCtaId ;  /* 0x00000000000579c3 */ /* 0x002e620000008800 */
[----:B------:R-:W-:Y:S01]  /*0a60*/  UMOV UR7, 0x400 ;  /* 0x0000040000077882 */ /* 0x000fe20000000000 */
[----:B------:R-:W-:Y:S01]  /*0a70*/  UMOV UR4, 0x20 ;  /* 0x0000002000047882 */ /* 0x000fe20000000000 */
[----:B------:R-:W-:Y:S01]  /*0a80*/  ELECT P0, URZ, PT ;  /* 0x0000000000ff782f */ /* 0x000fe20003800000 */
[----:B------:R-:W-:-:S04]  /*0a90*/  UIADD3 UR10, UPT, UPT, -UR4, 0x100000, URZ ;  /* 0x00100000040a7890 */ /* 0x000fc8000fffe1ff */
[----:B------:R-:W-:Y:S02]  /*0aa0*/  USHF.L.U32 UR11, UR10, 0xb, URZ ;  /* 0x0000000b0a0b7899 */ /* 0x000fe400080006ff */
[----:B------:R-:W-:Y:S02]  /*0ab0*/  USHF.L.U32 UR10, UR10, 0x1, URZ ;  /* 0x000000010a0a7899 */ /* 0x000fe400080006ff */
[----:B-1----:R-:W-:Y:S01]  /*0ac0*/  ULEA UR5, UR5, UR7, 0x18 ;  /* 0x0000000705057291 */ /* 0x002fe2000f8ec0ff */
[----:B------:R-:W1:Y:S11]  /*0ad0*/  FENCE.VIEW.ASYNC.S ;  /* 0x00000000000073c6 */ /* 0x000e760000000000 */
[----:B-1----:R2:W1:Y:S01]  /*0ae0*/  SYNCS.EXCH.64 URZ, [UR5+0x190], UR10 ;  /* 0x0001900a05ff75b2 */ /* 0x0024620008000100 */
[----:B------:R2:W1:Y:S02]  /*0af0*/  SYNCS.EXCH.64 URZ, [UR5+0x198], UR10 ;  /* 0x0001980a05ff75b2 */ /* 0x0004640008000100 */
[----:B--2---:R-:W-:Y:S01]  /*0b00*/  NOP ;  /* 0x0000000000007918 */ /* 0x004fe20000000000 */
.L_x_12:
[----:B------:R-:W2:Y:S01]  /*0b10*/  SHFL.IDX PT, R2, R108, RZ, 0x1f ;  /* 0x00001fff6c027589 */ /* 0x000ea200000e0000 */
[----:B------:R-:W-:Y:S01]  /*0b20*/  NOP ;  /* 0x0000000000007918 */ /* 0x000fe20000000000 */
[----:B--2---:R-:W-:-:S13]  /*0b30*/  ISETP.NE.AND P0, PT, R2, 0x4, PT ;  /* 0x000000040200780c */ /* 0x004fda0003f05270 */
[----:B------:R-:W-:Y:S05]  /*0b40*/  @P0 BRA `(.L_x_13) ;  /* 0x00000000004c0947 */ /* 0x000fea0003800000 */
[----:B-1----:R-:W1:Y:S01]  /*0b50*/  S2UR UR5, SR_CgaCtaId ;  /* 0x00000000000579c3 */ /* 0x002e620000008800 */
[----:B------:R-:W-:Y:S01]  /*0b60*/  UMOV UR9, 0x100 ;  /* 0x0000010000097882 */ /* 0x000fe20000000000 */
[----:B------:R-:W-:Y:S01]  /*0b70*/  UMOV UR7, 0x400 ;  /* 0x0000040000077882 */ /* 0x000fe20000000000 */
[----:B------:R-:W-:Y:S01]  /*0b80*/  USEL UR9, UR9, 0xe0, UP2 ;  /* 0x000000e009097887 */ /* 0x000fe20009000000 */
[----:B------:R-:W-:Y:S01]  /*0b90*/  UMOV UR4, 0x1 ;  /* 0x0000000100047882 */ /* 0x000fe20000000000 */
[----:B------:R-:W-:Y:S01]  /*0ba0*/  ELECT P0, URZ, PT ;  /* 0x0000000000ff782f */ /* 0x000fe20003800000 */
[----:B------:R-:W-:-:S04]  /*0bb0*/  UIADD3 UR10, UPT, UPT, -UR4, 0x100000, URZ ;  /* 0x00100000040a7890 */ /* 0x000fc8000fffe1ff */
[----:B------:R-:W-:Y:S02]  /*0bc0*/  USHF.L.U32 UR11, UR10, 0xb, URZ ;  /* 0x0000000b0a0b7899 */ /* 0x000fe400080006ff */
[----:B------:R-:W-:Y:S02]  /*0bd0*/  USHF.L.U32 UR10, UR10, 0x1, URZ ;  /* 0x000000010a0a7899 */ /* 0x000fe400080006ff */
[----:B------:R-:W-:-:S04]  /*0be0*/  UIADD3 UR12, UPT, UPT, -UR9, 0x100000, URZ ;  /* 0x00100000090c7890 */ /* 0x000fc8000fffe1ff */
[----:B------:R-:W-:Y:S02]  /*0bf0*/  USHF.L.U32 UR13, UR12, 0xb, URZ ;  /* 0x0000000b0c0d7899 */ /* 0x000fe400080006ff */
[----:B------:R-:W-:Y:S02]  /*0c00*/  USHF.L.U32 UR12, UR12, 0x1, URZ ;  /* 0x000000010c0c7899 */ /* 0x000fe400080006ff */
[----:B-1----:R-:W-:Y:S01]  /*0c10*/  ULEA UR5, UR5, UR7, 0x18 ;  /* 0x0000000705057291 */ /* 0x002fe2000f8ec0ff */
[----:B------:R-:W1:Y:S11]  /*0c20*/  FENCE.VIEW.ASYNC.S ;  /* 0x00000000000073c6 */ /* 0x000e760000000000 */
[----:B-1----:R2:W1:Y:S01]  /*0c30*/  SYNCS.EXCH.64 URZ, [UR5+0x1a0], UR10 ;  /* 0x0001a00a05ff75b2 */ /* 0x0024620008000100 */
[----:B------:R2:W1:Y:S01]  /*0c40*/  SYNCS.EXCH.64 URZ, [UR5+0x1b0], UR12 ;  /* 0x0001b00c05ff75b2 */ /* 0x0004620008000100 */
[----:B------:R2:W1:Y:S01]  /*0c50*/  SYNCS.EXCH.64 URZ, [UR5+0x1a8], UR10 ;  /* 0x0001a80a05ff75b2 */ /* 0x0004620008000100 */
[----:B------:R2:W1:Y:S02]  /*0c60*/  SYNCS.EXCH.64 URZ, [UR5+0x1b8], UR12 ;  /* 0x0001b80c05ff75b2 */ /* 0x0004640008000100 */
[----:B--2---:R-:W-:Y:S01]  /*0c70*/  NOP ;  /* 0x0000000000007918 */ /* 0x004fe20000000000 */
.L_x_13:
[----:B------:R-:W2:Y:S01]  /*0c80*/  SHFL.IDX PT, R2, R108, RZ, 0x1f ;  /* 0x00001fff6c027589 */ /* 0x000ea200000e0000 */
[----:B------:R-:W-:Y:S01]  /*0c90*/  NOP ;  /* 0x0000000000007918 */ /* 0x000fe20000000000 */
[----:B--2---:R-:W-:-:S13]  /*0ca0*/  ISETP.NE.AND P0, PT, R2, 0x5, PT ;  /* 0x000000050200780c */ /* 0x004fda0003f05270 */
[----:B------:R-:W-:Y:S05]  /*0cb0*/  @P0 BRA `(.L_x_14) ;  /* 0x0000000000580947 */ /* 0x000fea0003800000 */
[----:B-1----:R-:W1:Y:S01]  /*0cc0*/  S2UR UR7, SR_CgaCtaId ;  /* 0x00000000000779c3 */ /* 0x002e620000008800 */
        /* <DEDUP_REMOVED lines=12> */
[----:B-1----:R2:W1:Y:S01]  /*0d90*/  SYNCS.EXCH.64 URZ, [UR7+0x1c0], UR10 ;  /* 0x0001c00a07ff75b2 */ /* 0x0024620008000100 */
[----:B------:R2:W1:Y:S01]  /*0da0*/  SYNCS.EXCH.64 URZ, [UR7+0x1e0], UR4 ;  /* 0x0001e00407ff75b2 */ /* 0x0004620008000100 */
[----:B------:R2:W1:Y:S01]  /*0db0*/  SYNCS.EXCH.64 URZ, [UR7+0x1c8], UR10 ;  /* 0x0001c80a07ff75b2 */ /* 0x0004620008000100 */
[----:B------:R2:W1:Y:S01]  /*0dc0*/  SYNCS.EXCH.64 URZ, [UR7+0x1e8], UR4 ;  /* 0x0001e80407ff75b2 */ /* 0x0004620008000100 */
[----:B------:R2:W1:Y:S01]  /*0dd0*/  SYNCS.EXCH.64 URZ, [UR7+0x1d0], UR10 ;  /* 0x0001d00a07ff75b2 */ /* 0x0004620008000100 */
[----:B------:R2:W1:Y:S01]  /*0de0*/  SYNCS.EXCH.64 URZ, [UR7+0x1f0], UR4 ;  /* 0x0001f00407ff75b2 */ /* 0x0004620008000100 */
[----:B------:R2:W1:Y:S01]  /*0df0*/  SYNCS.EXCH.64 URZ, [UR7+0x1d8], UR10 ;  /* 0x0001d80a07ff75b2 */ /* 0x0004620008000100 */
[----:B------:R2:W1:Y:S02]  /*0e00*/  SYNCS.EXCH.64 URZ, [UR7+0x1f8], UR4 ;  /* 0x0001f80407ff75b2 */ /* 0x0004640008000100 */
[----:B--2---:R-:W-:Y:S01]  /*0e10*/  NOP ;  /* 0x0000000000007918 */ /* 0x004fe20000000000 */
.L_x_14:
        /* <DEDUP_REMOVED lines=18> */
.L_x_15:
[----:B-1----:R-:W1:Y:S01]  /*0f40*/  S2UR UR5, SR_CTAID.X ;  /* 0x00000000000579c3 */ /* 0x002e620000002500 */
[----:B------:R-:W-:-:S05]  /*0f50*/  CS2R.32 R103, SR_CgaSize ;  /* 0x0000000000677805 */ /* 0x000fca0000008a00 */
[----:B------:R-:W-:-:S05]  /*0f60*/  IMAD R103, R103, -0xa0, RZ ;  /* 0xffffff6067677824 */ /* 0x000fca00078e02ff */
[----:B------:R-:W-:-:S14]  /*0f70*/  R2UR UR9, R103 ;  /* 0x00000000670972ca */ /* 0x000fdc00000e0000 */
[----:B------:R-:W2:Y:S01]  /*0f80*/  LDCU UR9, c[0x0][UR9+0x2b0] ;  /* 0x00005600090977ac */ /* 0x000ea20008000800 */
[----:B------:R-:W-:Y:S01]  /*0f90*/  NOP ;  /* 0x0000000000007918 */ /* 0x000fe20000000000 */
[----:B------:R-:W-:-:S05]  /*0fa0*/  CS2R.32 R103, SR_CgaSize ;  /* 0x0000000000677805 */ /* 0x000fca0000008a00 */
[----:B------:R-:W-:-:S05]  /*0fb0*/  IMAD R103, R103, -0xa0, RZ ;  /* 0xffffff6067677824 */ /* 0x000fca00078e02ff */
[----:B------:R-:W-:-:S14]  /*0fc0*/  R2UR UR7, R103 ;  /* 0x00000000670772ca */ /* 0x000fdc00000e0000 */
[----:B------:R-:W3:Y:S01]  /*0fd0*/  LDCU UR7, c[0x0][UR7+0x2b4] ;  /* 0x00005680070777ac */ /* 0x000ee20008000800 */
[----:B------:R-:W4:Y:S08]  /*0fe0*/  S2UR UR4, SR_CTAID.Y ;  /* 0x00000000000479c3 */ /* 0x000f300000002600 */
[----:B------:R-:W3:Y:S01]  /*0ff0*/  LDC R9, c[0x0][0xb24] ;  /* 0x0002c900ff097b82 */ /* 0x000ee20000000800 */
[----:B-1----:R-:W-:-:S02]  /*1000*/  I2FP.F32.U32 R5, UR5 ;  /* 0x0000000500057c45 */ /* 0x002fc40008201000 */
[----:B------:R-:W-:-:S05]  /*1010*/  CS2R.32 R3, SR_CgaSize ;  /* 0x0000000000037805 */ /* 0x000fca0000008a00 */
[----:B------:R-:W-:-:S06]  /*1020*/  IMAD R3, R3, -0xa0, RZ ;  /* 0xffffff6003037824 */ /* 0x000fcc00078e02ff */
[----:B------:R-:W1:Y:S01]  /*1030*/  LDC R3, c[0x0][R3+0x2a0] ;  /* 0x0000a80003037b82 */ /* 0x000e620000000800 */
[----:B------:R-:W-:Y:S01]  /*1040*/  MOV R103, UR5 ;  /* 0x0000000500677c02 */ /* 0x000fe20008000f00 */
[----:B--2---:R-:W-:Y:S01]  /*1050*/  FMUL R5, R5, UR9 ;  /* 0x0000000905057c20 */ /* 0x004fe20008400000 */
[----:B----4-:R-:W-:Y:S02]  /*1060*/  I2FP.F32.U32 R4, UR4 ;  /* 0x0000000400047c45 */ /* 0x010fe40008201000 */
[----:B------:R-:W-:-:S05]  /*1070*/  CS2R.32 R2, SR_CgaSize ;  /* 0x0000000000027805 */ /* 0x000fca0000008a00 */
[----:B------:R-:W-:-:S06]  /*1080*/  IMAD R2, R2, -0xa0, RZ ;  /* 0xffffff6002027824 */ /* 0x000fcc00078e02ff */
[----:B------:R-:W2:Y:S01]  /*1090*/  LDC R2, c[0x0][R2+0x2a4] ;  /* 0x0000a90002027b82 */ /* 0x000ea20000000800 */
[----:B------:R-:W4:Y:S01]  /*10a0*/  F2I.U32.TRUNC.NTZ R100, R5 ;  /* 0x0000000500647305 */ /* 0x000f22000020f000 */
[----:B------:R-:W-:Y:S01]  /*10b0*/  MOV R101, UR4 ;  /* 0x0000000400657c02 */ /* 0x000fe20008000f00 */
[----:B---3--:R-:W-:-:S05]  /*10c0*/  FMUL R4, R4, UR7 ;  /* 0x0000000704047c20 */ /* 0x008fca0008400000 */
[----:B------:R-:W-:Y:S01]  /*10d0*/  BAR.SYNC.DEFER_BLOCKING 0x0 ;  /* 0x0000000000007b1d */ /* 0x000fe20000010000 */
[----:B------:R-:W-:-:S05]  /*10e0*/  ISETP.GE.AND P0, PT, R9, 0x1, PT ;  /* 0x000000010900780c */ /* 0x000fca0003f06270 */
[----:B------:R-:W3:Y:S02]  /*10f0*/  F2I.U32.TRUNC.NTZ R93, R4 ;  /* 0x00000004005d7305 */ /* 0x000ee4000020f000 */
[----:B------:R-:W2:Y:S01]  /*1100*/  S2UR UR36, SR_CTAID.Z ;  /* 0x00000000002479c3 */ /* 0x000ea20000002700 */
[----:B----4-:R-:W-:-:S05]  /*1110*/  IADD3 R100, PT, PT, -R100, RZ, RZ ;  /* 0x000000ff64647210 */ /* 0x010fca0007ffe1ff */
[----:B-1----:R-:W-:Y:S01]  /*1120*/  IMAD R100, R3, R100, UR5 ;  /* 0x0000000503647e24 */ /* 0x002fe2000f8e0264 */
[----:B---3--:R-:W-:-:S05]  /*1130*/  IADD3 R93, PT, PT, -R93, RZ, RZ ;  /* 0x000000ff5d5d7210 */ /* 0x008fca0007ffe1ff */
[----:B--2---:R-:W-:Y:S01]  /*1140*/  IMAD R93, R2, R93, UR4 ;  /* 0x00000004025d7e24 */ /* 0x004fe2000f8e025d */
[----:B------:R-:W-:Y:S06]  /*1150*/  @!P0 BRA `(.L_x_16) ;  /* 0x0000000000b88947 */ /* 0x000fec0003800000 */
[----:B------:R-:W1:Y:S01]  /*1160*/  LDC.64 R4, c[0x0][0xb18] ;  /* 0x0002c600ff047b82 */ /* 0x000e620000000a00 */
[----:B------:R-:W-:-:S07]  /*1170*/  ISETP.NE.AND P0, PT, R9, 0x1, PT ;  /* 0x000000010900780c */ /* 0x000fce0003f05270 */
[----:B------:R-:W2:Y:S08]  /*1180*/  LDC R10, c[0x0][0xb0c] ;  /* 0x0002c300ff0a7b82 */ /* 0x000eb00000000800 */
[----:B------:R-:W3:Y:S08]  /*1190*/  LDC R11, c[0x0][0x370] ;  /* 0x0000dc00ff0b7b82 */ /* 0x000ef00000000800 */
[----:B------:R-:W4:Y:S01]  /*11a0*/  LDC R12, c[0x0][0x374] ;  /* 0x0000dd00ff0c7b82 */ /* 0x000f220000000800 */
[----:B-1----:R-:W-:-:S07]  /*11b0*/  ISETP.NE.AND P1, PT, R4, 0x1, PT ;  /* 0x000000010400780c */ /* 0x002fce0003f25270 */
[----:B------:R-:W3:Y:S01]  /*11c0*/  LDC.64 R6, c[0x0][0xb10] ;  /* 0x0002c400ff067b82 */ /* 0x000ee20000000a00 */
[----:B--2---:R-:W-:-:S07]  /*11d0*/  ISETP.NE.AND P2, PT, R10, 0x1, PT ;  /* 0x000000010a00780c */ /* 0x004fce0003f45270 */
[----:B------:R-:W1:Y:S08]  /*11e0*/  LDC R8, c[0x0][0xb20] ;  /* 0x0002c800ff087b82 */ /* 0x000e700000000800 */
[----:B------:R-:W2:Y:S01]  /*11f0*/  LDC.64 R2, c[0x0][0xb28] ;  /* 0x0002ca00ff027b82 */ /* 0x000ea20000000a00 */
[----:B----4-:R-:W-:-:S04]  /*1200*/  IMAD.HI.U32 R13, R12, R5, RZ ;  /* 0x000000050c0d7227 */ /* 0x010fc800078e00ff */
[----:B------:R-:W-:-:S04]  /*1210*/  IMAD.HI.U32 R5, R101, R5, RZ ;  /* 0x0000000565057227 */ /* 0x000fc800078e00ff */
[----:B---3--:R-:W-:-:S04]  /*1220*/  IMAD.HI.U32 R14, R11, R6, RZ ;  /* 0x000000060b0e7227 */ /* 0x008fc800078e00ff */
[----:B------:R-:W-:Y:S01]  /*1230*/  IMAD.HI.U32 R16, R103, R6, RZ ;  /* 0x0000000667107227 */ /* 0x000fe200078e00ff */
[-C--:B------:R-:W-:Y:S02]  /*1240*/  @P2 SHF.R.U32.HI R11, RZ, R7.reuse, R14 ;  /* 0x00000007ff0b2219 */ /* 0x080fe4000001160e */
[-C--:B-1----:R-:W-:Y:S02]  /*1250*/  @P1 SHF.R.U32.HI R12, RZ, R8.reuse, R13 ;  /* 0x00000008ff0c1219 */ /* 0x082fe4000001160d */
[----:B------:R-:W-:Y:S02]  /*1260*/  SHF.R.U32.HI R8, RZ, R8, R5 ;  /* 0x00000008ff087219 */ /* 0x000fe40000011605 */
[----:B------:R-:W-:Y:S02]  /*1270*/  SHF.R.U32.HI R16, RZ, R7, R16 ;  /* 0x00000007ff107219 */ /* 0x000fe40000011610 */
[----:B------:R-:W-:Y:S01]  /*1280*/  SEL R5, R101, R8, !P1 ;  /* 0x0000000865057207 */ /* 0x000fe20004800000 */
[----:B--2---:R-:W-:Y:S01]  /*1290*/  IMAD.HI.U32 R14, R12, R2, RZ ;  /* 0x000000020c0e7227 */ /* 0x004fe200078e00ff */
[----:B------:R-:W-:-:S03]  /*12a0*/  SEL R7, R103, R16, !P2 ;  /* 0x0000001067077207 */ /* 0x000fc60005000000 */
[----:B------:R-:W-:Y:S01]  /*12b0*/  IMAD.HI.U32 R6, R11, R2, RZ ;  /* 0x000000020b067227 */ /* 0x000fe200078e00ff */
[----:B------:R-:W-:-:S04]  /*12c0*/  @P0 SHF.R.U32.HI R12, RZ, R3, R14 ;  /* 0x00000003ff0c0219 */ /* 0x000fc8000001160e */
[----:B------:R-:W-:Y:S01]  /*12d0*/  @P0 SHF.R.U32.HI R11, RZ, R3, R6 ;  /* 0x00000003ff0b0219 */ /* 0x000fe20000011606 */
[----:B------:R-:W-:-:S04]  /*12e0*/  IMAD R12, R12, R9, RZ ;  /* 0x000000090c0c7224 */ /* 0x000fc800078e02ff */
[----:B------:R-:W-:Y:S01]  /*12f0*/  IMAD R6, R11, R9, RZ ;  /* 0x000000090b067224 */ /* 0x000fe200078e02ff */
[----:B------:R-:W-:-:S04]  /*1300*/  ISETP.GE.AND P1, PT, R5, R12, PT ;  /* 0x0000000c0500720c */ /* 0x000fc80003f26270 */
[----:B------:R-:W-:Y:S01]  /*1310*/  ISETP.GE.OR P1, PT, R7, R6, P1 ;  /* 0x000000060700720c */ /* 0x000fe20000f26670 */
[----:B------:R-:W-:-:S05]  /*1320*/  IMAD.HI.U32 R6, R5, R2, RZ ;  /* 0x0000000205067227 */ /* 0x000fca00078e00ff */
[----:B------:R-:W-:-:S04]  /*1330*/  SHF.R.U32.HI R6, RZ, R3, R6 ;  /* 0x00000003ff067219 */ /* 0x000fc80000011606 */
[----:B------:R-:W-:-:S03]  /*1340*/  SEL R6, R5, R6, !P0 ;  /* 0x0000000605067207 */ /* 0x000fc60004000000 */
[----:B------:R-:W-:Y:S01]  /*1350*/  @!P1 IMAD.HI.U32 R8, R7, R2, RZ ;  /* 0x0000000207089227 */ /* 0x000fe200078e00ff */
[----:B------:R-:W-:-:S04]  /*1360*/  IADD3 R2, PT, PT, -R6, RZ, RZ ;  /* 0x000000ff06027210 */ /* 0x000fc80007ffe1ff */
[----:B------:R-:W-:Y:S01]  /*1370*/  @!P1 SHF.R.U32.HI R8, RZ, R3, R8 ;  /* 0x00000003ff089219 */ /* 0x000fe20000011608 */
[----:B------:R-:W-:-:S03]  /*1380*/  IMAD R2, R9, R2, R5 ;  /* 0x0000000209027224 */ /* 0x000fc600078e0205 */
[----:B------:R-:W-:Y:S02]  /*1390*/  @!P1 SEL R3, R7, R8, !P0 ;  /* 0x0000000807039207 */ /* 0x000fe40004000000 */
[----:B------:R-:W-:-:S03]  /*13a0*/  IADD3 R8, PT, PT, -R5, RZ, RZ ;  /* 0x000000ff05087210 */ /* 0x000fc60007ffe1ff */
[--C-:B------:R-:W-:Y:S02]  /*13b0*/  @!P1 IMAD.IADD R6, R6, 0x1, -R3.reuse ;  /* 0x0000000106069824 */ /* 0x100fe400078e0a03 */
[----:B------:R-:W-:Y:S01]  /*13c0*/  @!P1 IMAD R3, R2, R11, R3 ;  /* 0x0000000b02039224 */ /* 0x000fe200078e0203 */
[----:B------:R-:W-:Y:S01]  /*13d0*/  IADD3 R2, PT, PT, -R7, RZ, RZ ;  /* 0x000000ff07027210 */ /* 0x000fe20007ffe1ff */
[----:B------:R-:W-:Y:S02]  /*13e0*/  @!P1 IMAD R5, R6, R9, R7 ;  /* 0x0000000906059224 */ /* 0x000fe400078e0207 */
[----:B------:R-:W-:Y:S02]  /*13f0*/  IMAD R8, R4, R8, R101 ;  /* 0x0000000804087224 */ /* 0x000fe400078e0265 */
[----:B------:R-:W-:Y:S02]  /*1400*/  @!P1 IMAD.MOV.U32 R7, RZ, RZ, R3 ;  /* 0x000000ffff079224 */ /* 0x000fe400078e0003 */
[----:B------:R-:W-:-:S02]  /*1410*/  IMAD R2, R10, R2, R103 ;  /* 0x000000020a027224 */ /* 0x000fc400078e0267 */
[----:B------:R-:W-:Y:S02]  /*1420*/  IMAD R101, R5, R4, R8 ;  /* 0x0000000405657224 */ /* 0x000fe400078e0208 */
[----:B------:R-:W-:Y:S02]  /*1430*/  IMAD R103, R7, R10, R2 ;  /* 0x0000000a07677224 */ /* 0x000fe400078e0202 */
.L_x_16:
[----:B------:R-:W1:Y:S01]  /*1440*/  LDCU UR4, c[0x0][0xb30] ;  /* 0x00016600ff0477ac */ /* 0x000e620008000800 */
[----:B------:R-:W2:Y:S08]  /*1450*/  S2UR UR37, SR_CgaCtaId ;  /* 0x00000000002579c3 */ /* 0x000eb00000008800 */
[----:B------:R-:W3:Y:S01]  /*1460*/  LDC R22, c[0x0][0xb24] ;  /* 0x0002c900ff167b82 */ /* 0x000ee20000000800 */
[----:B-1----:R-:W-:-:S09]  /*1470*/  UISETP.NE.AND UP1, UPT, UR4, 0x1, UPT ;  /* 0x000000010400788c */ /* 0x002fd2000bf25270 */
[----:B--2---:R-:W-:Y:S05]  /*1480*/  BRA.U UP1, `(.L_x_17) ;  /* 0x0000000101407547 */ /* 0x004fea000b800000 */
[----:B------:R-:W1:Y:S08]  /*1490*/  LDC.64 R4, c[0x0][0xb10] ;  /* 0x0002c400ff047b82 */ /* 0x000e700000000a00 */
[----:B------:R-:W2:Y:S08]  /*14a0*/  LDC.64 R2, c[0x0][0xb18] ;  /* 0x0002c600ff027b82 */ /* 0x000eb00000000a00 */
[----:B------:R-:W4:Y:S08]  /*14b0*/  LDC R6, c[0x0][0xb20] ;  /* 0x0002c800ff067b82 */ /* 0x000f300000000800 */
[----:B------:R-:W3:Y:S01]  /*14c0*/  LDC R8, c[0x0][0xb0c] ;  /* 0x0002c300ff087b82 */ /* 0x000ee20000000800 */
[----:B-1----:R-:W-:-:S05]  /*14d0*/  IMAD.HI.U32 R4, R103, R4, RZ ;  /* 0x0000000467047227 */ /* 0x002fca00078e00ff */
[----:B------:R-:W-:Y:S01]  /*14e0*/  SHF.R.U32.HI R4, RZ, R5, R4 ;  /* 0x00000005ff047219 */ /* 0x000fe20000011604 */
[----:B--2---:R-:W-:Y:S01]  /*14f0*/  IMAD.HI.U32 R3, R101, R3, RZ ;  /* 0x0000000365037227 */ /* 0x004fe200078e00ff */
[----:B------:R-:W-:-:S04]  /*1500*/  ISETP.NE.AND P0, PT, R2, 0x1, PT ;  /* 0x000000010200780c */ /* 0x000fc80003f05270 */
[----:B----4-:R-:W-:-:S04]  /*1510*/  SHF.R.U32.HI R6, RZ, R6, R3 ;  /* 0x00000006ff067219 */ /* 0x010fc80000011603 */
[----:B------:R-:W-:Y:S02]  /*1520*/  SEL R3, R101, R6, !P0 ;  /* 0x0000000665037207 */ /* 0x000fe40004000000 */
[----:B---3--:R-:W-:-:S04]  /*1530*/  ISETP.NE.AND P1, PT, R8, 0x1, PT ;  /* 0x000000010800780c */ /* 0x008fc80003f25270 */
[----:B------:R-:W-:-:S05]  /*1540*/  SEL R4, R103, R4, !P1 ;  /* 0x0000000467047207 */ /* 0x000fca0004800000 */
[----:B------:R-:W-:Y:S02]  /*1550*/  IMAD.IADD R5, R3, 0x1, -R4 ;  /* 0x0000000103057824 */ /* 0x000fe400078e0a04 */
[----:B------:R-:W-:Y:S02]  /*1560*/  IMAD.IADD R3, R4, 0x1, -R3 ;  /* 0x0000000104037824 */ /* 0x000fe400078e0a03 */
[----:B------:R-:W-:Y:S02]  /*1570*/  IMAD R103, R5, R8, R103 ;  /* 0x0000000805677224 */ /* 0x000fe400078e0267 */
[----:B------:R-:W-:-:S07]  /*1580*/  IMAD R101, R3, R2, R101 ;  /* 0x0000000203657224 */ /* 0x000fce00078e0265 */
.L_x_17:
[----:B------:R-:W-:Y:S01]  /*1590*/  BAR.SYNC.DEFER_BLOCKING 0x0 ;  /* 0x0000000000007b1d */ /* 0x000fe20000010000 */
[----:B------:R-:W-:Y:S01]  /*15a0*/  UISETP.NE.AND UP1, UPT, UR8, 0x2, UPT ;  /* 0x000000020800788c */ /* 0x000fe2000bf25270 */
[----:B------:R-:W-:Y:S02]  /*15b0*/  ISETP.NE.OR P5, PT, R0, 0x2, !P5 ;  /* 0x000000020000780c */ /* 0x000fe40006fa5670 */
[----:B------:R-:W-:-:S06]  /*15c0*/  LOP3.LUT R2, R113, 0x1f, RZ, 0xc0, !PT ;  /* 0x0000001f71027812 */ /* 0x000fcc00078ec0ff */
[----:B------:R-:W-:Y:S05]  /*15d0*/  BRA.U UP1, `(.L_x_18) ;  /* 0x0000001d012c7547 */ /* 0x000fea000b800000 */
[----:B------:R-:W1:Y:S01]  /*15e0*/  LDCU UR15, c[0x0][0x38c] ;  /* 0x00007180ff0f77ac */ /* 0x000e620008000800 */
[----:B------:R-:W2:Y:S01]  /*15f0*/  LDC R9, c[0x0][0x370] ;  /* 0x0000dc00ff097b82 */ /* 0x000ea20000000800 */
[----:B------:R-:W-:Y:S01]  /*1600*/  PLOP3.LUT P1, PT, PT, PT, UP2, 0x80, 0x8 ;  /* 0x000000000008781c */ /* 0x000fe20003f2f028 */
[----:B------:R-:W-:Y:S01]  /*1610*/  IMAD.MOV.U32 R15, RZ, RZ, 0x1 ;  /* 0x00000001ff0f7424 */ /* 0x000fe200078e00ff */
[----:B------:R-:W-:Y:S01]  /*1620*/  ISETP.EQ.OR P4, PT, R2, RZ, P5 ;  /* 0x000000ff0200720c */ /* 0x000fe20002f82670 */
[----:B------:R-:W-:Y:S01]  /*1630*/  IMAD.MOV.U32 R14, RZ, RZ, RZ ;  /* 0x000000ffff0e7224 */ /* 0x000fe200078e00ff */
[----:B------:R-:W-:Y:S02]  /*1640*/  PLOP3.LUT P1, PT, P1, PT, PT, 0x8, 0x80 ;  /* 0x000000000080781c */ /* 0x000fe40000f2e170 */
[----:B------:R-:W-:Y:S01]  /*1650*/  CS2R R12, SRZ ;  /* 0x00000000000c7805 */ /* 0x000fe2000001ff00 */
[----:B------:R-:W-:Y:S01]  /*1660*/  IMAD.MOV.U32 R10, RZ, RZ, 0x1 ;  /* 0x00000001ff0a7424 */ /* 0x000fe200078e00ff */
[----:B------:R-:W4:Y:S01]  /*1670*/  LDC R0, c[0x0][0x374] ;  /* 0x0000dd00ff007b82 */ /* 0x000f220000000800 */
[----:B------:R-:W2:Y:S01]  /*1680*/  LDCU.64 UR24, c[0x0][0x348] ;  /* 0x00006900ff1877ac */ /* 0x000ea20008000a00 */
[----:B------:R-:W-:Y:S01]  /*1690*/  UMOV UR13, URZ ;  /* 0x000000ff000d7c82 */ /* 0x000fe20008000000 */
[----:B-1----:R-:W-:-:S04]  /*16a0*/  UIADD3 UR5, UPT, UPT, UR15, 0x3f, URZ ;  /* 0x0000003f0f057890 */ /* 0x002fc8000fffe0ff */
[----:B------:R-:W-:-:S04]  /*16b0*/  USHF.R.S32.HI UR4, URZ, 0x1f, UR5 ;  /* 0x0000001fff047899 */ /* 0x000fc80008011405 */
[----:B------:R-:W-:-:S04]  /*16c0*/  ULEA.HI UR4, UR4, UR5, URZ, 0x6 ;  /* 0x0000000504047291 */ /* 0x000fc8000f8f30ff */
[----:B------:R-:W-:Y:S02]  /*16d0*/  USHF.R.S32.HI UR22, URZ, 0x6, UR4 ;  /* 0x00000006ff167899 */ /* 0x000fe40008011404 */
[----:B------:R-:W-:Y:S02]  /*16e0*/  UIADD3 UR4, UPT, UPT, UR15, -0x1, URZ ;  /* 0xffffffff0f047890 */ /* 0x000fe4000fffe0ff */
[----:B------:R-:W-:Y:S02]  /*16f0*/  UISETP.LT.U32.AND UP0, UPT, UR22, 0x18, UPT ;  /* 0x000000181600788c */ /* 0x000fe4000bf01070 */
[----:B------:R-:W-:Y:S02]  /*1700*/  UISETP.GE.U32.AND UP1, UPT, UR4, -0x7f, UPT ;  /* 0xffffff810400788c */ /* 0x000fe4000bf26070 */
[----:B------:R-:W-:Y:S02]  /*1710*/  USEL UR21, UR22, 0x18, UP0 ;  /* 0x0000001816157887 */ /* 0x000fe40008000000 */
[----:B------:R-:W-:-:S02]  /*1720*/  UIADD3 UR15, UPT, UPT, UR15, 0x7e, URZ ;  /* 0x0000007e0f0f7890 */ /* 0x000fc4000fffe0ff */
[----:B------:R-:W-:Y:S02]  /*1730*/  UIADD3 UR7, UPT, UPT, UR21, -0x1, URZ ;  /* 0xffffffff15077890 */ /* 0x000fe4000fffe0ff */
[----:B------:R-:W-:-:S03]  /*1740*/  UIADD3 UR14, UPT, UPT, UR22, -UR21, URZ ;  /* 0x80000015160e7290 */ /* 0x000fc6000fffe0ff */
[----:B------:R-:W-:-:S04]  /*1750*/  @UP1 UIADD3 UR7, UPT, UPT, UR21, URZ, URZ ;  /* 0x000000ff15071290 */ /* 0x000fc8000fffe0ff */
[----:B--2---:R-:W-:-:S12]  /*1760*/  UIADD3 UR7, UPT, UPT, UR7, 0x1, URZ ;  /* 0x0000000107077890 */ /* 0x004fd8000fffe0ff */
.L_x_36:
[----:B------:R-:W-:Y:S01]  /*1770*/  UISETP.NE.AND UP0, UPT, UR37, URZ, UPT ;  /* 0x000000ff2500728c */ /* 0x000fe2000bf05270 */
[----:B------:R-:W1:Y:S08]  /*1780*/  S2UR UR37, SR_CgaCtaId ;  /* 0x00000000002579c3 */ /* 0x000e700000008800 */
[----:B------:R-:W-:Y:S05]  /*1790*/  BRA.U UP0, `(.L_x_19) ;  /* 0x0000000100347547 */ /* 0x000fea000b800000 */
[----:B------:R-:W2:Y:S01]  /*17a0*/  S2R R2, SR_CgaCtaId ;  /* 0x0000000000027919 */ /* 0x000ea20000008800 */
[----:B------:R-:W-:-:S04]  /*17b0*/  MOV R3, 0x400 ;  /* 0x0000040000037802 */ /* 0x000fc80000000f00 */
[----:B--2---:R-:W-:Y:S02]  /*17c0*/  LEA R3, R2, R3, 0x18 ;  /* 0x0000000302037211 */ /* 0x004fe400078ec0ff */
[----:B------:R-:W-:-:S03]  /*17d0*/  SHF.L.U32 R2, R10, 0x1f, RZ ;  /* 0x0000001f0a027819 */ /* 0x000fc600000006ff */
[----:B------:R-:W-:-:S04]  /*17e0*/  IMAD R3, R12, 0x8, R3 ;  /* 0x000000080c037824 */ /* 0x000fc800078e0203 */
[----:B------:R-:W2:Y:S02]  /*17f0*/  SYNCS.PHASECHK.TRANS64.TRYWAIT P0, [R3+URZ+0x210], R2 ;  /* 0x00021002030075a7 */ /* 0x000ea400080011ff */
[----:B--2---:R-:W-:Y:S05]  /*1800*/  @!P0 BRA `(.L_x_20) ;  /* 0x0000005c00d48947 */ /* 0x004fea0003800000 */
.L_x_115:
[----:B------:R-:W-:Y:S01]  /*1810*/  VIADD R12, R12, 0x1 ;  /* 0x000000010c0c7836 */ /* 0x000fe20000000000 */
[----:B------:R2:W-:Y:S04]  /*1820*/  SYNCS.ARRIVE.TRANS64.A1T0 RZ, [R3+URZ+0x200], RZ ;  /* 0x000200ff03ff79a7 */ /* 0x0005e800081000ff */
[----:B------:R-:W-:-:S04]  /*1830*/  ISETP.NE.AND P0, PT, R12, 0x2, PT ;  /* 0x000000020c00780c */ /* 0x000fc80003f05270 */
[----:B------:R-:W-:Y:S02]  /*1840*/  SEL R12, R12, RZ, P0 ;  /* 0x000000ff0c0c7207 */ /* 0x000fe40000000000 */
[----:B--2---:R-:W-:-:S04]  /*1850*/  SEL R3, RZ, 0x1, P0 ;  /* 0x00000001ff037807 */ /* 0x004fc80000000000 */
[----:B------:R-:W-:-:S07]  /*1860*/  LOP3.LUT R10, R10, R3, RZ, 0x3c, !PT ;  /* 0x000000030a0a7212 */ /* 0x000fce00078e3cff */
.L_x_19:
[----:B------:R-:W-:Y:S01]  /*1870*/  UMOV UR4, 0x400 ;  /* 0x0000040000047882 */ /* 0x000fe20000000000 */
[----:B------:R-:W-:Y:S01]  /*1880*/  SHF.L.U32 R2, R15, 0x1f, RZ ;  /* 0x0000001f0f027819 */ /* 0x000fe200000006ff */
[----:B-1----:R-:W-:Y:S01]  /*1890*/  ULEA UR4, UR37, UR4, 0x18 ;  /* 0x0000000425047291 */ /* 0x002fe2000f8ec0ff */
[----:B------:R-:W-:Y:S01]  /*18a0*/  R2UR UR35, R103 ;  /* 0x00000000672372ca */ /* 0x000fe200000e0000 */
[----:B------:R-:W-:Y:S01]  /*18b0*/  UISETP.GE.U32.AND UP0, UPT, UR15, 0x7f, UPT ;  /* 0x0000007f0f00788c */ /* 0x000fe2000bf06070 */
[----:B------:R-:W-:Y:S01]  /*18c0*/  R2UR UR11, R101 ;  /* 0x00000000650b72ca */ /* 0x000fe200000e0000 */
[----:B------:R-:W-:Y:S01]  /*18d0*/  ULEA UR5, UR13, UR4, 0x3 ;  /* 0x000000040d057291 */ /* 0x000fe2000f8e18ff */
[----:B------:R-:W-:-:S08]  /*18e0*/  UMOV UR23, URZ ;  /* 0x000000ff00177c82 */ /* 0x000fd00008000000 */
[----:B------:R1:W2:Y:S01]  /*18f0*/  SYNCS.PHASECHK.TRANS64.TRYWAIT P0, [UR5+0xc0], R2 ;  /* 0x0000c002ff0075a7 */ /* 0x0002a20008001105 */
[----:B------:R-:W-:Y:S02]  /*1900*/  USHF.L.U32 UR35, UR35, 0x6, URZ ;  /* 0x0000000623237899 */ /* 0x000fe400080006ff */
[----:B------:R-:W-:Y:S01]  /*1910*/  UIMAD UR11, UR11, 0x50, URZ ;  /* 0x000000500b0b78a4 */ /* 0x000fe2000f8e02ff */
[----:B------:R-:W-:Y:S11]  /*1920*/  BRA.U !UP0, `(.L_x_21) ;  /* 0x0000000108a87547 */ /* 0x000ff6000b800000 */
[----:B------:R-:W-:Y:S01]  /*1930*/  UMOV UR16, URZ ;  /* 0x000000ff00107c82 */ /* 0x000fe20008000000 */
[----:B------:R-:W-:-:S05]  /*1940*/  UMOV UR6, UR13 ;  /* 0x0000000d00067c82 */ /* 0x000fca0008000000 */
.L_x_26:
[----:B--2---:R-:W-:Y:S01]  /*1950*/  @!P5 MOV R3, 0x2400 ;  /* 0x000024000003d802 */ /* 0x004fe20000000f00 */
[----:B-1----:R-:W-:Y:S01]  /*1960*/  ULEA UR33, UR6, UR4, 0x3 ;  /* 0x0000000406217291 */ /* 0x002fe2000f8e18ff */
[----:B--2---:R-:W-:Y:S11]  /*1970*/  @P0 BRA `(.L_x_22) ;  /* 0x00000000000c0947 */ /* 0x004ff60003800000 */
[----:B------:R-:W-:Y:S04]  /*1980*/  SHF.L.U32 R5, R15, 0x1f, RZ ;  /* 0x0000001f0f057819 */ /* 0x000fe800000006ff */
[----:B------:R-:W2:Y:S02]  /*1990*/  SYNCS.PHASECHK.TRANS64.TRYWAIT P0, [UR33+0xc0], R5 ;  /* 0x0000c005ff0075a7 */ /* 0x000ea40008001121 */
[----:B--2---:R-:W-:Y:S05]  /*19a0*/  @!P0 BRA `(.L_x_23) ;  /* 0x0000005c00808947 */ /* 0x004fea0003800000 */
.L_x_22:
[----:B------:R2:W-:Y:S01]  /*19b0*/  @!P5 SYNCS.ARRIVE.TRANS64 RZ, [UR33], R3 ;  /* 0x00000003ffffd9a7 */ /* 0x0005e20008000021 */
[----:B------:R-:W-:Y:S04]  /*19c0*/  BSSY.RECONVERGENT B0, `(.L_x_24) ;  /* 0x0000003000007945 */ /* 0x000fe80003800200 */
[----:B------:R-:W-:Y:S05]  /*19d0*/  @P4 BRA `(.L_x_25) ;  /* 0x0000000000044947 */ /* 0x000fea0003800000 */
[----:B------:R-:W-:Y:S05]  /*19e0*/  BPT.TRAP 0x1 ;  /* 0x000000040000795c */ /* 0x000fea0000300000 */
.L_x_25:
[----:B------:R-:W-:Y:S05]  /*19f0*/  BSYNC.RECONVERGENT B0 ;  /* 0x0000000000007941 */ /* 0x000fea0003800200 */
.L_x_24:
[----:B------:R-:W-:Y:S02]  /*1a00*/  UIADD3 UR13, UPT, UPT, UR6, 0x1, URZ ;  /* 0x00000001060d7890 */ /* 0x000fe4000fffe0ff */
[----:B------:R-:W-:Y:S02]  /*1a10*/  UIADD3 UR18, UP1, UPT, UR24, 0x80, URZ ;  /* 0x0000008018127890 */ /* 0x000fe4000ff3e0ff */
[----:B------:R-:W-:Y:S02]  /*1a20*/  UISETP.NE.AND UP0, UPT, UR13, 0x18, UPT ;  /* 0x000000180d00788c */ /* 0x000fe4000bf05270 */
[----:B------:R-:W-:Y:S02]  /*1a30*/  ULEA UR32, UR6, UR4, 0xc ;  /* 0x0000000406207291 */ /* 0x000fe4000f8e60ff */
[----:B------:R-:W-:Y:S02]  /*1a40*/  USEL UR9, URZ, 0x1, UP0 ;  /* 0x00000001ff097887 */ /* 0x000fe40008000000 */
[----:B------:R-:W-:Y:S02]  /*1a50*/  USEL UR13, UR13, URZ, UP0 ;  /* 0x000000ff0d0d7287 */ /* 0x000fe40008000000 */
[----:B------:R-:W-:Y:S02]  /*1a60*/  USHF.L.U32 UR34, UR16, 0x6, URZ ;  /* 0x0000000610227899 */ /* 0x000fe400080006ff */
[----:B------:R-:W-:Y:S01]  /*1a70*/  ULEA UR8, UR13, UR4, 0x3 ;  /* 0x000000040d087291 */ /* 0x000fe2000f8e18ff */
[----:B------:R-:W-:Y:S01]  /*1a80*/  LOP3.LUT R15, R15, UR9, RZ, 0x3c, !PT ;  /* 0x000000090f0f7c12 */ /* 0x000fe2000f8e3cff */
[----:B------:R-:W-:Y:S02]  /*1a90*/  UIADD3.X UR19, UPT, UPT, URZ, UR25, URZ, UP1, !UPT ;  /* 0x00000019ff137290 */ /* 0x000fe40008ffe4ff */
[----:B------:R-:W-:Y:S01]  /*1aa0*/  UIADD3 UR32, UPT, UPT, UR32, 0x2b00, URZ ;  /* 0x00002b0020207890 */ /* 0x000fe2000fffe0ff */
[----:B-1----:R-:W-:Y:S01]  /*1ab0*/  SHF.L.U32 R2, R15, 0x1f, RZ ;  /* 0x0000001f0f027819 */ /* 0x002fe200000006ff */
[----:B------:R-:W-:Y:S02]  /*1ac0*/  UIMAD UR5, UR6, 0x1400, UR4 ;  /* 0x00001400060578a4 */ /* 0x000fe4000f8e0204 */
[----:B------:R-:W-:Y:S01]  /*1ad0*/  UIADD3 UR26, UP0, UPT, UR24, 0x180, URZ ;  /* 0x00000180181a7890 */ /* 0x000fe2000ff1e0ff */
[----:B------:R1:W1:Y:S01]  /*1ae0*/  SYNCS.PHASECHK.TRANS64.TRYWAIT P0, [UR8+0xc0], R2 ;  /* 0x0000c002ff0075a7 */ /* 0x0002620008001108 */
[----:B------:R-:W-:Y:S01]  /*1af0*/  UMOV UR28, 0x0 ;  /* 0x00000000001c7882 */ /* 0x000fe20000000000 */
[----:B------:R-:W-:Y:S01]  /*1b00*/  UMOV UR29, 0x10000000 ;  /* 0x10000000001d7882 */ /* 0x000fe20000000000 */
[----:B------:R-:W-:Y:S01]  /*1b10*/  UIADD3 UR8, UPT, UPT, UR5, 0x1ab00, URZ ;  /* 0x0001ab0005087890 */ /* 0x000fe2000fffe0ff */
[----:B------:R1:W-:Y:S01]  /*1b20*/  UTMALDG.3D [UR32], [UR18], desc[UR28] ;  /* 0x00001c20120075b4 */ /* 0x0003e20008011000 */
[----:B------:R-:W-:Y:S02]  /*1b30*/  UIADD3.X UR27, UPT, UPT, URZ, UR25, URZ, UP0, !UPT ;  /* 0x00000019ff1b7290 */ /* 0x000fe400087fe4ff */
[----:B------:R-:W-:Y:S01]  /*1b40*/  UIADD3 UR16, UPT, UPT, UR16, 0x1, URZ ;  /* 0x0000000110107890 */ /* 0x000fe2000fffe0ff */
[----:B------:R-:W-:Y:S01]  /*1b50*/  UMOV UR12, UR36 ;  /* 0x00000024000c7c82 */ /* 0x000fe20008000000 */
[----:B------:R-:W-:Y:S01]  /*1b60*/  UMOV UR9, UR33 ;  /* 0x0000002100097c82 */ /* 0x000fe20008000000 */
[----:B------:R-:W-:Y:S01]  /*1b70*/  UMOV UR10, UR34 ;  /* 0x00000022000a7c82 */ /* 0x000fe20008000000 */
[----:B------:R-:W-:Y:S03]  /*1b80*/  UISETP.NE.AND UP0, UPT, UR16, UR7, UPT ;  /* 0x000000071000728c */ /* 0x000fe6000bf05270 */
[----:B------:R1:W-:Y:S01]  /*1b90*/  UTMALDG.3D [UR8], [UR26], desc[UR28] ;  /* 0x00001c081a0075b4 */ /* 0x0003e20008011000 */
[----:B------:R-:W-:Y:S01]  /*1ba0*/  UMOV UR23, UR7 ;  /* 0x0000000700177c82 */ /* 0x000fe20008000000 */
[----:B------:R-:W-:Y:S04]  /*1bb0*/  UMOV UR6, UR13 ;  /* 0x0000000d00067c82 */ /* 0x000fe80008000000 */
[----:B------:R-:W-:Y:S05]  /*1bc0*/  BRA.U UP0, `(.L_x_26) ;  /* 0xfffffffd00607547 */ /* 0x000fea000b83ffff */
.L_x_21:
[----:B------:R-:W-:Y:S01]  /*1bd0*/  ULEA UR5, UR13, UR4, 0x3 ;  /* 0x000000040d057291 */ /* 0x000fe2000f8e18ff */
[----:B-1----:R-:W-:Y:S01]  /*1be0*/  SHF.L.U32 R2, R15, 0x1f, RZ ;  /* 0x0000001f0f027819 */ /* 0x002fe200000006ff */
[----:B------:R-:W-:Y:S01]  /*1bf0*/  @!P1 SYNCS.ARRIVE.TRANS64.A1T0 RZ, [UR4+0x198], RZ ;  /* 0x000198ffffff99a7 */ /* 0x000fe20008100004 */
[----:B------:R-:W-:-:S06]  /*1c00*/  UISETP.GT.AND UP0, UPT, UR22, UR21, UPT ;  /* 0x000000151600728c */ /* 0x000fcc000bf04270 */
[----:B--2---:R1:W2:Y:S03]  /*1c10*/  SYNCS.PHASECHK.TRANS64.TRYWAIT P0, [UR5+0xc0], R2 ;  /* 0x0000c002ff0075a7 */ /* 0x0042a60008001105 */
[----:B------:R-:W-:Y:S05]  /*1c20*/  BRA.U !UP0, `(.L_x_27) ;  /* 0x0000000108ac7547 */ /* 0x000fea000b800000 */
[----:B------:R-:W-:Y:S01]  /*1c30*/  UIADD3 UR26, UPT, UPT, UR14, UR23, URZ ;  /* 0x000000170e1a7290 */ /* 0x000fe2000fffe0ff */
[----:B------:R-:W-:-:S11]  /*1c40*/  UMOV UR6, UR13 ;  /* 0x0000000d00067c82 */ /* 0x000fd60008000000 */
.L_x_32:
[----:B--2---:R-:W-:Y:S01]  /*1c50*/  @!P5 MOV R3, 0x2400 ;  /* 0x000024000003d802 */ /* 0x004fe20000000f00 */
[----:B-1----:R-:W-:Y:S01]  /*1c60*/  ULEA UR17, UR6, UR4, 0x3 ;  /* 0x0000000406117291 */ /* 0x002fe2000f8e18ff */
[----:B--2---:R-:W-:Y:S11]  /*1c70*/  @P0 BRA `(.L_x_28) ;  /* 0x00000000000c0947 */ /* 0x004ff60003800000 */
[----:B------:R-:W-:Y:S04]  /*1c80*/  SHF.L.U32 R5, R15, 0x1f, RZ ;  /* 0x0000001f0f057819 */ /* 0x000fe800000006ff */
[----:B------:R-:W2:Y:S02]  /*1c90*/  SYNCS.PHASECHK.TRANS64.TRYWAIT P0, [UR17+0xc0], R5 ;  /* 0x0000c005ff0075a7 */ /* 0x000ea40008001111 */
[----:B--2---:R-:W-:Y:S05]  /*1ca0*/  @!P0 BRA `(.L_x_29) ;  /* 0x0000005800d88947 */ /* 0x004fea0003800000 */
.L_x_28:
[----:B------:R2:W-:Y:S01]  /*1cb0*/  @!P5 SYNCS.ARRIVE.TRANS64 RZ, [UR17], R3 ;  /* 0x00000003ffffd9a7 */ /* 0x0005e20008000011 */
[----:B------:R-:W-:Y:S04]  /*1cc0*/  BSSY.RECONVERGENT B0, `(.L_x_30) ;  /* 0x0000003000007945 */ /* 0x000fe80003800200 */
[----:B------:R-:W-:Y:S05]  /*1cd0*/  @P4 BRA `(.L_x_31) ;  /* 0x0000000000044947 */ /* 0x000fea0003800000 */
[----:B------:R-:W-:Y:S05]  /*1ce0*/  BPT.TRAP 0x1 ;  /* 0x000000040000795c */ /* 0x000fea0000300000 */
.L_x_31:
[----:B------:R-:W-:Y:S05]  /*1cf0*/  BSYNC.RECONVERGENT B0 ;  /* 0x0000000000007941 */ /* 0x000fea0003800200 */
.L_x_30:
[----:B------:R-:W-:Y:S02]  /*1d00*/  UIADD3 UR13, UPT, UPT, UR6, 0x1, URZ ;  /* 0x00000001060d7890 */ /* 0x000fe4000fffe0ff */
[----:B------:R-:W-:Y:S02]  /*1d10*/  ULEA UR16, UR6, UR4, 0xc ;  /* 0x0000000406107291 */ /* 0x000fe4000f8e60ff */
[----:B------:R-:W-:Y:S02]  /*1d20*/  UISETP.NE.AND UP0, UPT, UR13, 0x18, UPT ;  /* 0x000000180d00788c */ /* 0x000fe4000bf05270 */
[----:B------:R-:W-:Y:S02]  /*1d30*/  UIADD3 UR32, UP1, UPT, UR24, 0x80, URZ ;  /* 0x0000008018207890 */ /* 0x000fe4000ff3e0ff */
[----:B------:R-:W-:Y:S02]  /*1d40*/  USEL UR9, URZ, 0x1, UP0 ;  /* 0x00000001ff097887 */ /* 0x000fe40008000000 */
[----:B------:R-:W-:Y:S02]  /*1d50*/  USEL UR13, UR13, URZ, UP0 ;  /* 0x000000ff0d0d7287 */ /* 0x000fe40008000000 */
[----:B------:R-:W-:Y:S02]  /*1d60*/  USHF.L.U32 UR18, UR23, 0x6, URZ ;  /* 0x0000000617127899 */ /* 0x000fe400080006ff */
[----:B------:R-:W-:Y:S01]  /*1d70*/  ULEA UR8, UR13, UR4, 0x3 ;  /* 0x000000040d087291 */ /* 0x000fe2000f8e18ff */
[----:B------:R-:W-:Y:S01]  /*1d80*/  LOP3.LUT R15, R15, UR9, RZ, 0x3c, !PT ;  /* 0x000000090f0f7c12 */ /* 0x000fe2000f8e3cff */
[----:B------:R-:W-:Y:S02]  /*1d90*/  UIADD3 UR16, UPT, UPT, UR16, 0x2b00, URZ ;  /* 0x00002b0010107890 */ /* 0x000fe4000fffe0ff */
[----:B------:R-:W-:Y:S01]  /*1da0*/  UIADD3.X UR33, UPT, UPT, URZ, UR25, URZ, UP1, !UPT ;  /* 0x00000019ff217290 */ /* 0x000fe20008ffe4ff */
[----:B-1----:R-:W-:Y:S01]  /*1db0*/  SHF.L.U32 R2, R15, 0x1f, RZ ;  /* 0x0000001f0f027819 */ /* 0x002fe200000006ff */
[----:B------:R-:W-:Y:S02]  /*1dc0*/  UIMAD UR5, UR6, 0x1400, UR4 ;  /* 0x00001400060578a4 */ /* 0x000fe4000f8e0204 */
[----:B------:R-:W-:Y:S01]  /*1dd0*/  UIADD3 UR30, UP0, UPT, UR24, 0x180, URZ ;  /* 0x00000180181e7890 */ /* 0x000fe2000ff1e0ff */
[----:B------:R1:W1:Y:S01]  /*1de0*/  SYNCS.PHASECHK.TRANS64.TRYWAIT P0, [UR8+0xc0], R2 ;  /* 0x0000c002ff0075a7 */ /* 0x0002620008001108 */
[----:B------:R-:W-:Y:S01]  /*1df0*/  UIADD3 UR8, UPT, UPT, UR5, 0x1ab00, URZ ;  /* 0x0001ab0005087890 */ /* 0x000fe2000fffe0ff */
[----:B------:R-:W-:Y:S01]  /*1e00*/  UMOV UR28, 0x0 ;  /* 0x00000000001c7882 */ /* 0x000fe20000000000 */
[----:B------:R-:W-:Y:S01]  /*1e10*/  UMOV UR29, 0x10000000 ;  /* 0x10000000001d7882 */ /* 0x000fe20000000000 */
[----:B------:R-:W-:Y:S01]  /*1e20*/  UMOV UR19, UR35 ;  /* 0x0000002300137c82 */ /* 0x000fe20008000000 */
[----:B------:R-:W-:Y:S01]  /*1e30*/  UMOV UR20, UR36 ;  /* 0x0000002400147c82 */ /* 0x000fe20008000000 */
[----:B------:R-:W-:Y:S01]  /*1e40*/  UIADD3.X UR31, UPT, UPT, URZ, UR25, URZ, UP0, !UPT ;  /* 0x00000019ff1f7290 */ /* 0x000fe200087fe4ff */
[----:B------:R1:W-:Y:S01]  /*1e50*/  UTMALDG.3D [UR16], [UR32], desc[UR28] ;  /* 0x00001c10200075b4 */ /* 0x0003e20008011000 */
[----:B------:R-:W-:Y:S01]  /*1e60*/  UIADD3 UR23, UPT, UPT, UR23, 0x1, URZ ;  /* 0x0000000117177890 */ /* 0x000fe2000fffe0ff */
[----:B------:R-:W-:Y:S01]  /*1e70*/  UMOV UR12, UR36 ;  /* 0x00000024000c7c82 */ /* 0x000fe20008000000 */
[----:B------:R-:W-:Y:S01]  /*1e80*/  UMOV UR9, UR17 ;  /* 0x0000001100097c82 */ /* 0x000fe20008000000 */
[----:B------:R-:W-:Y:S01]  /*1e90*/  UMOV UR10, UR18 ;  /* 0x00000012000a7c82 */ /* 0x000fe20008000000 */
[----:B------:R-:W-:Y:S03]  /*1ea0*/  UISETP.NE.AND UP0, UPT, UR23, UR26, UPT ;  /* 0x0000001a1700728c */ /* 0x000fe6000bf05270 */
[----:B------:R1:W-:Y:S01]  /*1eb0*/  UTMALDG.3D [UR8], [UR30], desc[UR28] ;  /* 0x00001c081e0075b4 */ /* 0x0003e20008011000 */
[----:B------:R-:W-:Y:S05]  /*1ec0*/  UMOV UR6, UR13 ;  /* 0x0000000d00067c82 */ /* 0x000fea0008000000 */
[----:B------:R-:W-:Y:S05]  /*1ed0*/  BRA.U UP0, `(.L_x_32) ;  /* 0xfffffffd005c7547 */ /* 0x000fea000b83ffff */
.L_x_27:
[C---:B-1----:R-:W-:Y:S01]  /*1ee0*/  LEA R2, R14.reuse, UR4, 0x3 ;  /* 0x000000040e027c11 */ /* 0x042fe2000f8e18ff */
[----:B------:R-:W-:Y:S01]  /*1ef0*/  NOP ;  /* 0x0000000000007918 */ /* 0x000fe20000000000 */
[----:B--2---:R-:W-:Y:S02]  /*1f00*/  SHF.L.U32 R3, R13, 0x1f, RZ ;  /* 0x0000001f0d037819 */ /* 0x004fe400000006ff */
[----:B------:R-:W-:Y:S02]  /*1f10*/  LEA R4, R14, UR4, 0x4 ;  /* 0x000000040e047c11 */ /* 0x000fe4000f8e20ff */
[----:B------:R-:W1:Y:S02]  /*1f20*/  SYNCS.PHASECHK.TRANS64.TRYWAIT P0, [R2+URZ+0x1a0], R3 ;  /* 0x0001a003020075a7 */ /* 0x000e6400080011ff */
[----:B-1----:R-:W-:Y:S05]  /*1f30*/  @!P0 BRA `(.L_x_33) ;  /* 0x00000058004c8947 */ /* 0x002fea0003800000 */
.L_x_118:
[----:B------:R-:W2:Y:S01]  /*1f40*/  LDS.128 R4, [R4+0x230] ;  /* 0x0002300004047984 */ /* 0x000ea20000000c00 */
[----:B---3--:R-:W-:Y:S01]  /*1f50*/  ISETP.GE.AND P0, PT, R22, 0x1, PT ;  /* 0x000000011600780c */ /* 0x008fe20003f06270 */
[----:B-1----:R-:W-:Y:S01]  /*1f60*/  VIADD R2, R2, 0x1b0 ;  /* 0x000001b002027836 */ /* 0x002fe20000000000 */
[----:B------:R-:W-:Y:S01]  /*1f70*/  @!PT LDS RZ, [RZ] ;  /* 0x00000000fffff984 */ /* 0x000fe20000000800 */
[----:B------:R-:W-:Y:S01]  /*1f80*/  @!PT LDS RZ, [RZ] ;  /* 0x00000000fffff984 */ /* 0x000fe20000000800 */
[----:B------:R-:W-:Y:S01]  /*1f90*/  @!PT LDS RZ, [RZ] ;  /* 0x00000000fffff984 */ /* 0x000fe20000000800 */
[----:B------:R-:W-:Y:S01]  /*1fa0*/  @!PT LDS RZ, [RZ] ;  /* 0x00000000fffff984 */ /* 0x000fe20000000800 */
[----:B------:R1:W-:Y:S06]  /*1fb0*/  MEMBAR.ALL.CTA ;  /* 0x0000000000007992 */ /* 0x0003ec0000008000 */
[----:B-1----:R-:W1:Y:S01]  /*1fc0*/  FENCE.VIEW.ASYNC.S ;  /* 0x00000000000073c6 */ /* 0x002e620000000000 */
[----:B------:R-:W-:-:S04]  /*1fd0*/  PRMT R2, RZ, 0x654, R2 ;  /* 0x00000654ff027816 */ /* 0x000fc80000000002 */
[----:B-1----:R1:W-:Y:S01]  /*1fe0*/  SYNCS.ARRIVE.TRANS64.RED.A1T0 RZ, [R2+URZ], RZ ;  /* 0x000000ff02ff79a7 */ /* 0x0023e200081004ff */
[----:B--2---:R-:W-:-:S13]  /*1ff0*/  LOP3.LUT P2, RZ, R6, 0x1, RZ, 0xc0, !PT ;  /* 0x0000000106ff7812 */ /* 0x004fda000784c0ff */
[----:B------:R-:W-:Y:S01]  /*2000*/  @P2 SHF.R.U32.HI R3, RZ, 0x10, R5 ;  /* 0x00000010ff032819 */ /* 0x000fe20000011605 */
[----:B------:R-:W-:Y:S01]  /*2010*/  VOTEU.ANY UP0, P2 ;  /* 0x0000000000ff7886 */ /* 0x000fe20001000100 */
[----:B------:R-:W-:Y:S02]  /*2020*/  @P2 MOV R11, R4 ;  /* 0x00000004000b2202 */ /* 0x000fe40000000f00 */
[----:B------:R-:W-:Y:S02]  /*2030*/  @P2 R2UR.BROADCAST UR5, R3 ;  /* 0x00000000030522ca */ /* 0x000fe400008e0000 */
[----:B------:R-:W-:-:S11]  /*2040*/  @P2 LOP3.LUT R8, R5, 0xffff, RZ, 0xc0, !PT ;  /* 0x0000ffff05082812 */ /* 0x000fd600078ec0ff */
[----:B------:R-:W-:Y:S01]  /*2050*/  @UP0 UMOV UR36, UR5 ;  /* 0x0000000500240c82 */ /* 0x000fe20008000000 */
[----:B-1----:R-:W-:Y:S05]  /*2060*/  @!P0 BRA `(.L_x_34) ;  /* 0x0000000000b88947 */ /* 0x002fea0003800000 */
[----:B------:R-:W4:Y:S01]  /*2070*/  LDC.64 R4, c[0x0][0xb18] ;  /* 0x0002c600ff047b82 */ /* 0x000f220000000a00 */
[----:B------:R-:W-:-:S07]  /*2080*/  ISETP.NE.AND P3, PT, R22, 0x1, PT ;  /* 0x000000011600780c */ /* 0x000fce0003f65270 */
[----:B------:R-:W1:Y:S08]  /*2090*/  LDC.64 R6, c[0x0][0xb10] ;  /* 0x0002c400ff067b82 */ /* 0x000e700000000a00 */
[----:B------:R-:W2:Y:S08]  /*20a0*/  LDC R16, c[0x0][0xb20] ;  /* 0x0002c800ff107b82 */ /* 0x000eb00000000800 */
[----:B------:R-:W3:Y:S01]  /*20b0*/  LDC R18, c[0x0][0xb0c] ;  /* 0x0002c300ff127b82 */ /* 0x000ee20000000800 */
[----:B----4-:R-:W-:Y:S01]  /*20c0*/  IMAD.HI.U32 R17, R0, R5, RZ ;  /* 0x0000000500117227 */ /* 0x010fe200078e00ff */
[----:B------:R-:W-:-:S03]  /*20d0*/  ISETP.NE.AND P0, PT, R4, 0x1, PT ;  /* 0x000000010400780c */ /* 0x000fc60003f05270 */
[----:B------:R-:W-:-:S03]  /*20e0*/  IMAD.HI.U32 R5, R8, R5, RZ ;  /* 0x0000000508057227 */ /* 0x000fc600078e00ff */
[----:B------:R-:W4:Y:S01]  /*20f0*/  LDC.64 R2, c[0x0][0xb28] ;  /* 0x0002ca00ff027b82 */ /* 0x000f220000000a00 */
[----:B-1----:R-:W-:-:S04]  /*2100*/  IMAD.HI.U32 R20, R9, R6, RZ ;  /* 0x0000000609147227 */ /* 0x002fc800078e00ff */
[----:B------:R-:W-:Y:S01]  /*2110*/  IMAD.HI.U32 R24, R11, R6, RZ ;  /* 0x000000060b187227 */ /* 0x000fe200078e00ff */
[----:B------:R-:W-:Y:S02]  /*2120*/  SHF.R.U32.HI R20, RZ, R7, R20 ;  /* 0x00000007ff147219 */ /* 0x000fe40000011614 */
[-C--:B--2---:R-:W-:Y:S02]  /*2130*/  SHF.R.U32.HI R17, RZ, R16.reuse, R17 ;  /* 0x00000010ff117219 */ /* 0x084fe40000011611 */
[----:B------:R-:W-:Y:S02]  /*2140*/  SHF.R.U32.HI R5, RZ, R16, R5 ;  /* 0x00000010ff057219 */ /* 0x000fe40000011605 */
[----:B------:R-:W-:Y:S02]  /*2150*/  SEL R17, R0, R17, !P0 ;  /* 0x0000001100117207 */ /* 0x000fe40004000000 */
[----:B------:R-:W-:Y:S02]  /*2160*/  SHF.R.U32.HI R24, RZ, R7, R24 ;  /* 0x00000007ff187219 */ /* 0x000fe40000011618 */
[----:B---3--:R-:W-:-:S02]  /*2170*/  ISETP.NE.AND P1, PT, R18, 0x1, PT ;  /* 0x000000011200780c */ /* 0x008fc40003f25270 */
[----:B------:R-:W-:Y:S02]  /*2180*/  SEL R5, R8, R5, !P0 ;  /* 0x0000000508057207 */ /* 0x000fe40004000000 */
[----:B------:R-:W-:Y:S02]  /*2190*/  SEL R19, R9, R20, !P1 ;  /* 0x0000001409137207 */ /* 0x000fe40004800000 */
[----:B------:R-:W-:Y:S01]  /*21a0*/  SEL R7, R11, R24, !P1 ;  /* 0x000000180b077207 */ /* 0x000fe20004800000 */
[----:B----4-:R-:W-:-:S04]  /*21b0*/  IMAD.HI.U32 R20, R17, R2, RZ ;  /* 0x0000000211147227 */ /* 0x010fc800078e00ff */
[----:B------:R-:W-:Y:S01]  /*21c0*/  IMAD.HI.U32 R6, R19, R2, RZ ;  /* 0x0000000213067227 */ /* 0x000fe200078e00ff */
[----:B------:R-:W-:-:S04]  /*21d0*/  @P3 SHF.R.U32.HI R17, RZ, R3, R20 ;  /* 0x00000003ff113219 */ /* 0x000fc80000011614 */
[----:B------:R-:W-:Y:S01]  /*21e0*/  @P3 SHF.R.U32.HI R19, RZ, R3, R6 ;  /* 0x00000003ff133219 */ /* 0x000fe20000011606 */
[----:B------:R-:W-:-:S04]  /*21f0*/  IMAD R17, R22, R17, RZ ;  /* 0x0000001116117224 */ /* 0x000fc800078e02ff */
[----:B------:R-:W-:Y:S01]  /*2200*/  IMAD R6, R22, R19, RZ ;  /* 0x0000001316067224 */ /* 0x000fe200078e02ff */
[C---:B------:R-:W-:Y:S02]  /*2210*/  ISETP.GE.AND P0, PT, R5.reuse, R17, PT ;  /* 0x000000110500720c */ /* 0x040fe40003f06270 */
[----:B------:R-:W-:Y:S02]  /*2220*/  IADD3 R17, PT, PT, -R5, RZ, RZ ;  /* 0x000000ff05117210 */ /* 0x000fe40007ffe1ff */
[----:B------:R-:W-:Y:S01]  /*2230*/  ISETP.GE.OR P0, PT, R7, R6, P0 ;  /* 0x000000060700720c */ /* 0x000fe20000706670 */
[----:B------:R-:W-:-:S04]  /*2240*/  IMAD.HI.U32 R6, R5, R2, RZ ;  /* 0x0000000205067227 */ /* 0x000fc800078e00ff */
[----:B------:R-:W-:Y:S01]  /*2250*/  IMAD R8, R4, R17, R8 ;  /* 0x0000001104087224 */ /* 0x000fe200078e0208 */
[----:B------:R-:W-:-:S04]  /*2260*/  SHF.R.U32.HI R6, RZ, R3, R6 ;  /* 0x00000003ff067219 */ /* 0x000fc80000011606 */
[----:B------:R-:W-:-:S03]  /*2270*/  SEL R6, R5, R6, !P3 ;  /* 0x0000000605067207 */ /* 0x000fc60005800000 */
[----:B------:R-:W-:-:S04]  /*2280*/  @!P0 IMAD.HI.U32 R16, R7, R2, RZ ;  /* 0x0000000207108227 */ /* 0x000fc800078e00ff */
[----:B------:R-:W-:Y:S01]  /*2290*/  IMAD.MOV R2, RZ, RZ, -R6 ;  /* 0x000000ffff027224 */ /* 0x000fe200078e0a06 */
[----:B------:R-:W-:-:S03]  /*22a0*/  @!P0 SHF.R.U32.HI R16, RZ, R3, R16 ;  /* 0x00000003ff108219 */ /* 0x000fc60000011610 */
[----:B------:R-:W-:Y:S01]  /*22b0*/  IMAD R2, R22, R2, R5 ;  /* 0x0000000216027224 */ /* 0x000fe200078e0205 */
[----:B------:R-:W-:-:S05]  /*22c0*/  @!P0 SEL R3, R7, R16, !P3 ;  /* 0x0000001007038207 */ /* 0x000fca0005800000 */
[--C-:B------:R-:W-:Y:S02]  /*22d0*/  @!P0 IMAD.IADD R6, R6, 0x1, -R3.reuse ;  /* 0x0000000106068824 */ /* 0x100fe400078e0a03 */
[----:B------:R-:W-:Y:S01]  /*22e0*/  @!P0 IMAD R3, R2, R19, R3 ;  /* 0x0000001302038224 */ /* 0x000fe200078e0203 */
[----:B------:R-:W-:Y:S01]  /*22f0*/  IADD3 R2, PT, PT, -R7, RZ, RZ ;  /* 0x000000ff07027210 */ /* 0x000fe20007ffe1ff */
[----:B------:R-:W-:Y:S02]  /*2300*/  @!P0 IMAD R5, R22, R6, R7 ;  /* 0x0000000616058224 */ /* 0x000fe400078e0207 */
[----:B------:R-:W-:Y:S02]  /*2310*/  @!P0 IMAD.MOV.U32 R7, RZ, RZ, R3 ;  /* 0x000000ffff078224 */ /* 0x000fe400078e0003 */
[----:B------:R-:W-:Y:S02]  /*2320*/  IMAD R2, R18, R2, R11 ;  /* 0x0000000212027224 */ /* 0x000fe400078e020b */
[----:B------:R-:W-:-:S02]  /*2330*/  IMAD R8, R5, R4, R8 ;  /* 0x0000000405087224 */ /* 0x000fc400078e0208 */
[----:B------:R-:W-:Y:S02]  /*2340*/  IMAD R11, R7, R18, R2 ;  /* 0x00000012070b7224 */ /* 0x000fe400078e0202 */
.L_x_34:
[----:B------:R-:W1:Y:S02]  /*2350*/  LDCU UR5, c[0x0][0xb30] ;  /* 0x00016600ff0577ac */ /* 0x000e640008000800 */
[----:B-1----:R-:W-:-:S09]  /*2360*/  UISETP.NE.AND UP0, UPT, UR5, 0x1, UPT ;  /* 0x000000010500788c */ /* 0x002fd2000bf05270 */
[----:B------:R-:W-:Y:S05]  /*2370*/  BRA.U UP0, `(.L_x_35) ;  /* 0x0000000100407547 */ /* 0x000fea000b800000 */
[----:B------:R-:W1:Y:S08]  /*2380*/  LDC.64 R4, c[0x0][0xb10] ;  /* 0x0002c400ff047b82 */ /* 0x000e700000000a00 */
[----:B------:R-:W2:Y:S08]  /*2390*/  LDC.64 R2, c[0x0][0xb18] ;  /* 0x0002c600ff027b82 */ /* 0x000eb00000000a00 */
[----:B------:R-:W3:Y:S08]  /*23a0*/  LDC R6, c[0x0][0xb20] ;  /* 0x0002c800ff067b82 */ /* 0x000ef00000000800 */
[----:B------:R-:W4:Y:S01]  /*23b0*/  LDC R16, c[0x0][0xb0c] ;  /* 0x0002c300ff107b82 */ /* 0x000f220000000800 */
[----:B-1----:R-:W-:-:S05]  /*23c0*/  IMAD.HI.U32 R4, R11, R4, RZ ;  /* 0x000000040b047227 */ /* 0x002fca00078e00ff */
[----:B------:R-:W-:Y:S01]  /*23d0*/  SHF.R.U32.HI R4, RZ, R5, R4 ;  /* 0x00000005ff047219 */ /* 0x000fe20000011604 */
[----:B--2---:R-:W-:Y:S01]  /*23e0*/  IMAD.HI.U32 R3, R8, R3, RZ ;  /* 0x0000000308037227 */ /* 0x004fe200078e00ff */
[----:B------:R-:W-:-:S04]  /*23f0*/  ISETP.NE.AND P0, PT, R2, 0x1, PT ;  /* 0x000000010200780c */ /* 0x000fc80003f05270 */
[----:B---3--:R-:W-:-:S04]  /*2400*/  SHF.R.U32.HI R3, RZ, R6, R3 ;  /* 0x00000006ff037219 */ /* 0x008fc80000011603 */
[----:B------:R-:W-:Y:S02]  /*2410*/  SEL R3, R8, R3, !P0 ;  /* 0x0000000308037207 */ /* 0x000fe40004000000 */
[----:B----4-:R-:W-:-:S04]  /*2420*/  ISETP.NE.AND P1, PT, R16, 0x1, PT ;  /* 0x000000011000780c */ /* 0x010fc80003f25270 */
[----:B------:R-:W-:-:S05]  /*2430*/  SEL R4, R11, R4, !P1 ;  /* 0x000000040b047207 */ /* 0x000fca0004800000 */
[----:B------:R-:W-:Y:S02]  /*2440*/  IMAD.IADD R5, R3, 0x1, -R4 ;  /* 0x0000000103057824 */ /* 0x000fe400078e0a04 */
[----:B------:R-:W-:Y:S02]  /*2450*/  IMAD.IADD R3, R4, 0x1, -R3 ;  /* 0x0000000104037824 */ /* 0x000fe400078e0a03 */
[----:B------:R-:W-:Y:S02]  /*2460*/  IMAD R11, R5, R16, R11 ;  /* 0x00000010050b7224 */ /* 0x000fe400078e020b */
[----:B------:R-:W-:-:S07]  /*2470*/  IMAD R8, R3, R2, R8 ;  /* 0x0000000203087224 */ /* 0x000fce00078e0208 */
.L_x_35:
[----:B------:R-:W-:Y:S01]  /*2480*/  VIADD R14, R14, 0x1 ;  /* 0x000000010e0e7836 */ /* 0x000fe20000000000 */
[----:B------:R-:W-:Y:S01]  /*2490*/  PLOP3.LUT P1, PT, PT, PT, PT, 0x80, 0x8 ;  /* 0x000000000008781c */ /* 0x000fe20003f2f070 */
[----:B------:R-:W-:Y:S02]  /*24a0*/  IMAD.IADD R103, R11, 0x1, R100 ;  /* 0x000000010b677824 */ /* 0x000fe400078e0264 */
[----:B------:R-:W-:Y:S01]  /*24b0*/  IMAD.IADD R101, R8, 0x1, R93 ;  /* 0x0000000108657824 */ /* 0x000fe200078e025d */
[----:B------:R-:W-:-:S04]  /*24c0*/  ISETP.NE.AND P0, PT, R14, 0x2, PT ;  /* 0x000000020e00780c */ /* 0x000fc80003f05270 */
[----:B------:R-:W-:Y:S02]  /*24d0*/  SEL R2, RZ, 0x1, P0 ;  /* 0x00000001ff027807 */ /* 0x000fe40000000000 */
[----:B------:R-:W-:Y:S02]  /*24e0*/  SEL R14, R14, RZ, P0 ;  /* 0x000000ff0e0e7207 */ /* 0x000fe40000000000 */
[----:B------:R-:W-:Y:S01]  /*24f0*/  LOP3.LUT R13, R13, R2, RZ, 0x3c, !PT ;  /* 0x000000020d0d7212 */ /* 0x000fe200078e3cff */
[----:B------:R-:W-:Y:S06]  /*2500*/  @P2 BRA `(.L_x_36) ;  /* 0xfffffff000982947 */ /* 0x000fec000383ffff */
[----:B------:R-:W-:Y:S01]  /*2510*/  UIADD3 UR4, UPT, UPT, UR4, 0xc0, URZ ;  /* 0x000000c004047890 */ /* 0x000fe2000fffe0ff */
[----:B------:R-:W-:-:S03]  /*2520*/  SHF.L.U32 R3, R15, 0x1f, RZ ;  /* 0x0000001f0f037819 */ /* 0x000fc600000006ff */
[----:B------:R-:W-:-:S09]  /*2530*/  ULEA UR5, UR13, UR4, 0x3 ;  /* 0x000000040d057291 */ /* 0x000fd2000f8e18ff */
[----:B------:R-:W1:Y:S02]  /*2540*/  SYNCS.PHASECHK.TRANS64.TRYWAIT P0, [UR5], R3 ;  /* 0x00000003ff0075a7 */ /* 0x000e640008001105 */
[----:B-1----:R-:W-:Y:S05]  /*2550*/  @!P0 BRA `(.L_x_37) ;  /* 0x0000005000d88947 */ /* 0x002fea0003800000 */
.L_x_120:
[----:B------:R-:W-:-:S04]  /*2560*/  UIADD3 UR6, UPT, UPT, UR13, 0x1, URZ ;  /* 0x000000010d067890 */ /* 0x000fc8000fffe0ff */
[----:B------:R-:W-:-:S04]  /*2570*/  UISETP.NE.AND UP0, UPT, UR6, 0x18, UPT ;  /* 0x000000180600788c */ /* 0x000fc8000bf05270 */
[----:B------:R-:W-:Y:S02]  /*2580*/  USEL UR7, URZ, 0x1, UP0 ;  /* 0x00000001ff077887 */ /* 0x000fe40008000000 */
[----:B------:R-:W-:-:S04]  /*2590*/  USEL UR6, UR6, URZ, UP0 ;  /* 0x000000ff06067287 */ /* 0x000fc80008000000 */
[----:B------:R-:W-:Y:S01]  /*25a0*/  ULEA UR5, UR6, UR4, 0x3 ;  /* 0x0000000406057291 */ /* 0x000fe2000f8e18ff */
[----:B------:R-:W-:-:S04]  /*25b0*/  LOP3.LUT R2, R15, UR7, RZ, 0x3c, !PT ;  /* 0x000000070f027c12 */ /* 0x000fc8000f8e3cff */
[----:B-1----:R-:W-:-:S04]  /*25c0*/  SHF.L.U32 R3, R2, 0x1f, RZ ;  /* 0x0000001f02037819 */ /* 0x002fc800000006ff */
[----:B------:R-:W1:Y:S02]  /*25d0*/  SYNCS.PHASECHK.TRANS64.TRYWAIT P0, [UR5], R3 ;  /* 0x00000003ff0075a7 */ /* 0x000e640008001105 */
[----:B-1----:R-:W-:Y:S05]  /*25e0*/  @!P0 BRA `(.L_x_38) ;  /* 0x0000005000cc8947 */ /* 0x002fea0003800000 */
.L_x_122:
        /* <DEDUP_REMOVED lines=9> */
.L_x_124:
        /* <DEDUP_REMOVED lines=9> */
.L_x_126:
        /* <DEDUP_REMOVED lines=9> */
.L_x_128:
        /* <DEDUP_REMOVED lines=9> */
.L_x_130:
        /* <DEDUP_REMOVED lines=9> */
.L_x_132:
        /* <DEDUP_REMOVED lines=9> */
.L_x_134:
        /* <DEDUP_REMOVED lines=9> */
.L_x_136:
        /* <DEDUP_REMOVED lines=9> */
.L_x_138:
        /* <DEDUP_REMOVED lines=9> */
.L_x_140:
        /* <DEDUP_REMOVED lines=9> */
.L_x_142:
        /* <DEDUP_REMOVED lines=9> */
.L_x_144:
        /* <DEDUP_REMOVED lines=9> */
.L_x_146:
        /* <DEDUP_REMOVED lines=9> */
.L_x_148:
        /* <DEDUP_REMOVED lines=9> */
.L_x_150:
        /* <DEDUP_REMOVED lines=9> */
.L_x_152:
        /* <DEDUP_REMOVED lines=9> */
.L_x_154:
        /* <DEDUP_REMOVED lines=9> */
.L_x_156:
        /* <DEDUP_REMOVED lines=9> */
.L_x_158:
        /* <DEDUP_REMOVED lines=9> */
.L_x_160:
        /* <DEDUP_REMOVED lines=9> */
.L_x_162:
        /* <DEDUP_REMOVED lines=9> */
.L_x_164:
[----:B------:R-:W-:-:S04]  /*31c0*/  UIADD3 UR6, UPT, UPT, UR6, 0x1, URZ ;  /* 0x0000000106067890 */ /* 0x000fc8000fffe0ff */
[----:B------:R-:W-:-:S04]  /*31d0*/  UISETP.NE.AND UP0, UPT, UR6, 0x18, UPT ;  /* 0x000000180600788c */ /* 0x000fc8000bf05270 */
[----:B------:R-:W-:Y:S02]  /*31e0*/  USEL UR5, URZ, 0x1, UP0 ;  /* 0x00000001ff057887 */ /* 0x000fe40008000000 */
[----:B------:R-:W-:-:S04]  /*31f0*/  USEL UR6, UR6, URZ, UP0 ;  /* 0x000000ff06067287 */ /* 0x000fc80008000000 */
[----:B------:R-:W-:Y:S01]  /*3200*/  ULEA UR6, UR6, UR4, 0x3 ;  /* 0x0000000406067291 */ /* 0x000fe2000f8e18ff */
[----:B-1----:R-:W-:-:S04]  /*3210*/  LOP3.LUT R3, R2, UR5, RZ, 0x3c, !PT ;  /* 0x0000000502037c12 */ /* 0x002fc8000f8e3cff */
[----:B------:R-:W-:Y:S01]  /*3220*/  SHF.L.U32 R3, R3, 0x1f, RZ ;  /* 0x0000001f03037819 */ /* 0x000fe200000006ff */
[----:B----4-:R-:W-:-:S07]  /*3230*/  IMAD.U32 R0, RZ, RZ, UR6 ;  /* 0x00000006ff007e24 */ /* 0x010fce000f8e00ff */
.L_x_60:
[----:B-1----:R1:W2:Y:S02]  /*3240*/  SYNCS.PHASECHK.TRANS64.TRYWAIT P0, [R0+URZ], R3 ;  /* 0x00000003000075a7 */ /* 0x0022a400080011ff */
[----:B--2---:R-:W-:Y:S05]  /*3250*/  @!P0 NANOSLEEP.SYNCS 0x989680 ;  /* 0x009896800000895d */ /* 0x004fea0003900000 */
[----:B------:R-:W2:Y:S02]  /*3260*/  @!P0 SYNCS.PHASECHK.TRANS64 P0, [R0+URZ], R3 ;  /* 0x00000003000085a7 */ /* 0x000ea400080010ff */
[----:B--2---:R-:W-:Y:S05]  /*3270*/  @P0 EXIT ;  /* 0x000000000000094d */ /* 0x004fea0003800000 */
[----:B------:R-:W-:Y:S05]  /*3280*/  BRA `(.L_x_60) ;  /* 0xfffffffc00ec7947 */ /* 0x000fea000383ffff */
.L_x_18:
[----:B------:R-:W-:-:S04]  /*3290*/  UISETP.NE.AND UP1, UPT, UR37, URZ, UPT ;  /* 0x000000ff2500728c */ /* 0x000fc8000bf25270 */
[----:B------:R-:W-:-:S09]  /*32a0*/  UISETP.NE.OR UP1, UPT, UR8, 0x1, UP1 ;  /* 0x000000010800788c */ /* 0x000fd20008f25670 */
[----:B------:R-:W-:Y:S05]  /*32b0*/  BRA.U UP1, `(.L_x_61) ;  /* 0x0000000501487547 */ /* 0x000fea000b800000 */
[----:B------:R-:W-:Y:S01]  /*32c0*/  ISETP.NE.AND P2, PT, R2, RZ, PT ;  /* 0x000000ff0200720c */ /* 0x000fe20003f45270 */
[----:B------:R-:W-:Y:S01]  /*32d0*/  IMAD.MOV.U32 R12, RZ, RZ, 0x1 ;  /* 0x00000001ff0c7424 */ /* 0x000fe200078e00ff */
[----:B------:R-:W-:Y:S02]  /*32e0*/  CS2R R10, SRZ ;  /* 0x00000000000a7805 */ /* 0x000fe4000001ff00 */
[----:B------:R-:W-:Y:S01]  /*32f0*/  CS2R R8, SRZ ;  /* 0x0000000000087805 */ /* 0x000fe2000001ff00 */
[----:B------:R-:W-:Y:S01]  /*3300*/  UMOV UR4, 0x400 ;  /* 0x0000040000047882 */ /* 0x000fe20000000000 */
[----:B------:R-:W-:Y:S01]  /*3310*/  UMOV UR6, URZ ;  /* 0x000000ff00067c82 */ /* 0x000fe20008000000 */
[----:B------:R-:W-:-:S12]  /*3320*/  ULEA UR37, UR37, UR4, 0x18 ;  /* 0x0000000425257291 */ /* 0x000fd8000f8ec0ff */
.L_x_65:
[----:B------:R-:W-:Y:S02]  /*3330*/  LEA R0, R8, UR37, 0x3 ;  /* 0x0000002508007c11 */ /* 0x000fe4000f8e18ff */
[----:B------:R-:W-:-:S03]  /*3340*/  SHF.L.U32 R5, R9, 0x1f, RZ ;  /* 0x0000001f09057819 */ /* 0x000fc600000006ff */
[----:B------:R-:W-:Y:S01]  /*3350*/  VIADD R4, R0, 0x210 ;  /* 0x0000021000047836 */ /* 0x000fe20000000000 */
[----:B------:R-:W1:Y:S02]  /*3360*/  SYNCS.PHASECHK.TRANS64.TRYWAIT P0, [R0+URZ+0x200], R5 ;  /* 0x00020005000075a7 */ /* 0x000e6400080011ff */
[----:B-1----:R-:W-:Y:S05]  /*3370*/  @!P0 BRA `(.L_x_62) ;  /* 0x0000004c00788947 */ /* 0x002fea0003800000 */
.L_x_165:
[----:B------:R-:W-:Y:S01]  /*3380*/  ULEA UR5, UR6, UR37, 0x3 ;  /* 0x0000002506057291 */ /* 0x000fe2000f8e18ff */
[----:B------:R-:W-:Y:S02]  /*3390*/  PRMT R4, RZ, 0x654, R4 ;  /* 0x00000654ff047816 */ /* 0x000fe40000000004 */
[----:B-1----:R-:W-:Y:S01]  /*33a0*/  SHF.L.U32 R5, R12, 0x1f, RZ ;  /* 0x0000001f0c057819 */ /* 0x002fe200000006ff */
[----:B------:R-:W-:Y:S01]  /*33b0*/  UIADD3 UR4, UPT, UPT, UR5, 0x1a0, URZ ;  /* 0x000001a005047890 */ /* 0x000fe2000fffe0ff */
[----:B------:R1:W-:Y:S05]  /*33c0*/  SYNCS.ARRIVE.TRANS64.RED.A1T0 RZ, [R4+URZ], RZ ;  /* 0x000000ff04ff79a7 */ /* 0x0003ea00081004ff */
[----:B------:R-:W-:Y:S01]  /*33d0*/  IMAD.U32 R7, RZ, RZ, UR4 ;  /* 0x00000004ff077e24 */ /* 0x000fe2000f8e00ff */
[----:B------:R-:W2:Y:S04]  /*33e0*/  SYNCS.PHASECHK.TRANS64.TRYWAIT P0, [UR5+0x1b0], R5 ;  /* 0x0001b005ff0075a7 */ /* 0x000ea80008001105 */
[----:B------:R-:W-:Y:S01]  /*33f0*/  PRMT R6, R2, 0x654, R7 ;  /* 0x0000065402067816 */ /* 0x000fe20000000007 */
[----:B-1----:R-:W-:Y:S01]  /*3400*/  @!P2 IMAD.MOV.U32 R4, RZ, RZ, 0x10 ;  /* 0x00000010ff04a424 */ /* 0x002fe200078e00ff */
[----:B--2---:R-:W-:Y:S06]  /*3410*/  @!P0 BRA `(.L_x_63) ;  /* 0x0000004c00648947 */ /* 0x004fec0003800000 */
.L_x_167:
[----:B------:R-:W-:Y:S01]  /*3420*/  ULEA UR4, UR6, UR37, 0x4 ;  /* 0x0000002506047291 */ /* 0x000fe2000f8e20ff */
[----:B------:R-:W-:Y:S01]  /*3430*/  SEL R3, R6, R3, !P2 ;  /* 0x0000000306037207 */ /* 0x000fe20005000000 */
[----:B------:R-:W-:Y:S01]  /*3440*/  UIADD3 UR5, UPT, UPT, UR5, 0x1a0, URZ ;  /* 0x000001a005057890 */ /* 0x000fe2000fffe0ff */
[----:B-1----:R-:W-:Y:S01]  /*3450*/  LEA R0, R11, UR37, 0x3 ;  /* 0x000000250b007c11 */ /* 0x002fe2000f8e18ff */
[----:B------:R-:W-:Y:S01]  /*3460*/  UIADD3 UR4, UPT, UPT, UR4, 0x230, URZ ;  /* 0x0000023004047890 */ /* 0x000fe2000fffe0ff */
[----:B------:R-:W-:Y:S01]  /*3470*/  SHF.L.U32 R5, R10, 0x1f, RZ ;  /* 0x0000001f0a057819 */ /* 0x000fe200000006ff */
[----:B------:R1:W-:Y:S01]  /*3480*/  @!P2 SYNCS.ARRIVE.TRANS64.RED RZ, [R3+URZ], R4 ;  /* 0x0000000403ffa9a7 */ /* 0x0003e200080004ff */
[----:B------:R-:W-:Y:S01]  /*3490*/  UIADD3 UR6, UPT, UPT, UR6, 0x1, URZ ;  /* 0x0000000106067890 */ /* 0x000fe2000fffe0ff */
[----:B------:R-:W-:-:S03]  /*34a0*/  VIADD R8, R8, 0x1 ;  /* 0x0000000108087836 */ /* 0x000fc60000000000 */
[----:B------:R-:W-:Y:S02]  /*34b0*/  UISETP.NE.AND UP0, UPT, UR6, 0x2, UPT ;  /* 0x000000020600788c */ /* 0x000fe4000bf05270 */
[----:B------:R-:W-:Y:S06]  /*34c0*/  UGETNEXTWORKID.BROADCAST [UR4], [UR5] ;  /* 0x00000000040073ca */ /* 0x000fec0008000100 */
[----:B------:R-:W-:Y:S01]  /*34d0*/  USEL UR4, URZ, 0x1, UP0 ;  /* 0x00000001ff047887 */ /* 0x000fe20008000000 */
[----:B------:R-:W-:Y:S01]  /*34e0*/  ISETP.NE.AND P0, PT, R8, 0x2, PT ;  /* 0x000000020800780c */ /* 0x000fe20003f05270 */
[----:B------:R-:W-:Y:S01]  /*34f0*/  USEL UR6, UR6, URZ, UP0 ;  /* 0x000000ff06067287 */ /* 0x000fe20008000000 */
[----:B------:R-:W2:Y:S03]  /*3500*/  SYNCS.PHASECHK.TRANS64.TRYWAIT P1, [R0+URZ+0x1a0], R5 ;  /* 0x0001a005000075a7 */ /* 0x000ea600080211ff */
[----:B------:R-:W-:Y:S01]  /*3510*/  LOP3.LUT R12, R12, UR4, RZ, 0x3c, !PT ;  /* 0x000000040c0c7c12 */ /* 0x000fe2000f8e3cff */
[----:B-12---:R-:W-:Y:S07]  /*3520*/  @!P1 BRA `(.L_x_64) ;  /* 0x0000004c00389947 */ /* 0x006fee0003800000 */
.L_x_168:
[C---:B------:R-:W-:Y:S01]  /*3530*/  LEA R4, R11.reuse, UR37, 0x4 ;  /* 0x000000250b047c11 */ /* 0x040fe2000f8e20ff */
[----:B-1----:R-:W-:Y:S01]  /*3540*/  VIADD R0, R0, 0x1b0 ;  /* 0x000001b000007836 */ /* 0x002fe20000000000 */
[----:B------:R-:W-:Y:S01]  /*3550*/  SEL R8, R8, RZ, P0 ;  /* 0x000000ff08087207 */ /* 0x000fe20000000000 */
[----:B------:R-:W-:-:S03]  /*3560*/  VIADD R11, R11, 0x1 ;  /* 0x000000010b0b7836 */ /* 0x000fc60000000000 */
[----:B------:R-:W1:Y:S01]  /*3570*/  LDS.128 R4, [R4+0x230] ;  /* 0x0002300004047984 */ /* 0x000e620000000c00 */
[----:B------:R-:W-:Y:S02]  /*3580*/  PRMT R0, RZ, 0x654, R0 ;  /* 0x00000654ff007816 */ /* 0x000fe40000000000 */
[C---:B------:R-:W-:Y:S01]  /*3590*/  ISETP.NE.AND P1, PT, R11.reuse, 0x2, PT ;  /* 0x000000020b00780c */ /* 0x040fe20003f25270 */
[----:B------:R-:W-:Y:S01]  /*35a0*/  @!PT LDS RZ, [RZ] ;  /* 0x00000000fffff984 */ /* 0x000fe20000000800 */
[----:B------:R-:W-:Y:S01]  /*35b0*/  @!PT LDS RZ, [RZ] ;  /* 0x00000000fffff984 */ /* 0x000fe20000000800 */
[----:B------:R-:W-:Y:S01]  /*35c0*/  @!PT LDS RZ, [RZ] ;  /* 0x00000000fffff984 */ /* 0x000fe20000000800 */
[----:B------:R-:W-:Y:S01]  /*35d0*/  @!PT LDS RZ, [RZ] ;  /* 0x00000000fffff984 */ /* 0x000fe20000000800 */
[----:B------:R2:W-:Y:S06]  /*35e0*/  MEMBAR.ALL.CTA ;  /* 0x0000000000007992 */ /* 0x0005ec0000008000 */
[----:B--2---:R-:W2:Y:S01]  /*35f0*/  FENCE.VIEW.ASYNC.S ;  /* 0x00000000000073c6 */ /* 0x004ea20000000000 */
[----:B------:R-:W-:Y:S01]  /*3600*/  SEL R11, R11, RZ, P1 ;  /* 0x000000ff0b0b7207 */ /* 0x000fe20000800000 */
[----:B--2---:R2:W-:Y:S01]  /*3610*/  SYNCS.ARRIVE.TRANS64.RED.A1T0 RZ, [R0+URZ], RZ ;  /* 0x000000ff00ff79a7 */ /* 0x0045e200081004ff */
[----:B-1----:R-:W-:-:S02]  /*3620*/  LOP3.LUT P3, RZ, R6, 0x1, RZ, 0xc0, !PT ;  /* 0x0000000106ff7812 */ /* 0x002fc4000786c0ff */
[----:B------:R-:W-:-:S04]  /*3630*/  SEL R5, RZ, 0x1, P1 ;  /* 0x00000001ff057807 */ /* 0x000fc80000800000 */
[----:B------:R-:W-:Y:S02]  /*3640*/  LOP3.LUT R10, R10, R5, RZ, 0x3c, !PT ;  /* 0x000000050a0a7212 */ /* 0x000fe400078e3cff */
[----:B--2---:R-:W-:-:S04]  /*3650*/  SEL R0, RZ, 0x1, P0 ;  /* 0x00000001ff007807 */ /* 0x004fc80000000000 */
[----:B------:R-:W-:Y:S01]  /*3660*/  LOP3.LUT R9, R9, R0, RZ, 0x3c, !PT ;  /* 0x0000000009097212 */ /* 0x000fe200078e3cff */
[----:B------:R-:W-:Y:S06]  /*3670*/  @P3 BRA `(.L_x_65) ;  /* 0xfffffffc002c3947 */ /* 0x000fec000383ffff */
[----:B------:R-:W-:Y:S01]  /*3680*/  ULEA UR5, UR6, UR37, 0x3 ;  /* 0x0000002506057291 */ /* 0x000fe2000f8e18ff */
[----:B------:R-:W-:-:S08]  /*3690*/  SHF.L.U32 R3, R12, 0x1f, RZ ;  /* 0x0000001f0c037819 */ /* 0x000fd000000006ff */
[----:B------:R-:W1:Y:S02]  /*36a0*/  SYNCS.PHASECHK.TRANS64 P0, [UR5+0x1b0], R3 ;  /* 0x0001b003ff0075a7 */ /* 0x000e640008001005 */
[----:B-1----:R-:W-:Y:S05]  /*36b0*/  @P0 BRA `(.L_x_66) ;  /* 0x0000000000080947 */ /* 0x002fea0003800000 */
[----:B------:R-:W1:Y:S02]  /*36c0*/  SYNCS.PHASECHK.TRANS64.TRYWAIT P0, [UR5+0x1b0], R3 ;  /* 0x0001b003ff0075a7 */ /* 0x000e640008001105 */
[----:B-1----:R-:W-:Y:S05]  /*36d0*/  @!P0 BRA `(.L_x_67) ;  /* 0x0000004800e08947 */ /* 0x002fea0003800000 */
.L_x_66:
[----:B------:R-:W-:-:S04]  /*36e0*/  UIADD3 UR4, UPT, UPT, UR6, 0x1, URZ ;  /* 0x0000000106047890 */ /* 0x000fc8000fffe0ff */
[----:B------:R-:W-:-:S04]  /*36f0*/  UISETP.NE.AND UP0, UPT, UR4, 0x2, UPT ;  /* 0x000000020400788c */ /* 0x000fc8000bf05270 */
[----:B------:R-:W-:Y:S02]  /*3700*/  USEL UR7, URZ, 0x1, UP0 ;  /* 0x00000001ff077887 */ /* 0x000fe40008000000 */
[----:B------:R-:W-:-:S04]  /*3710*/  USEL UR4, UR4, URZ, UP0 ;  /* 0x000000ff04047287 */ /* 0x000fc80008000000 */
[----:B------:R-:W-:Y:S01]  /*3720*/  ULEA UR4, UR4, UR37, 0x3 ;  /* 0x0000002504047291 */ /* 0x000fe2000f8e18ff */
[----:B-1----:R-:W-:-:S04]  /*3730*/  LOP3.LUT R3, R12, UR7, RZ, 0x3c, !PT ;  /* 0x000000070c037c12 */ /* 0x002fc8000f8e3cff */
[----:B------:R-:W-:-:S04]  /*3740*/  SHF.L.U32 R0, R3, 0x1f, RZ ;  /* 0x0000001f03007819 */ /* 0x000fc800000006ff */
[----:B------:R-:W1:Y:S02]  /*3750*/  SYNCS.PHASECHK.TRANS64 P0, [UR4+0x1b0], R0 ;  /* 0x0001b000ff0075a7 */ /* 0x000e640008001004 */
[----:B-1----:R-:W-:Y:S05]  /*3760*/  @P0 EXIT ;  /* 0x000000000000094d */ /* 0x002fea0003800000 */
[----:B------:R-:W-:Y:S02]  /*3770*/  SHF.L.U32 R3, R3, 0x1f, RZ ;  /* 0x0000001f03037819 */ /* 0x000fe400000006ff */
[----:B------:R-:W-:-:S07]  /*3780*/  MOV R0, UR4 ;  /* 0x0000000400007c02 */ /* 0x000fce0008000f00 */
.L_x_68:
[----:B-1----:R1:W2:Y:S02]  /*3790*/  SYNCS.PHASECHK.TRANS64.TRYWAIT P0, [R0+URZ+0x1b0], R3 ;  /* 0x0001b003000075a7 */ /* 0x0022a400080011ff */
[----:B--2---:R-:W-:Y:S05]  /*37a0*/  @!P0 NANOSLEEP.SYNCS 0x989680 ;  /* 0x009896800000895d */ /* 0x004fea0003900000 */
[----:B------:R-:W2:Y:S02]  /*37b0*/  @!P0 SYNCS.PHASECHK.TRANS64 P0, [R0+URZ+0x1b0], R3 ;  /* 0x0001b003000085a7 */ /* 0x000ea400080010ff */
[----:B--2---:R-:W-:Y:S05]  /*37c0*/  @P0 EXIT ;  /* 0x000000000000094d */ /* 0x004fea0003800000 */
[----:B------:R-:W-:Y:S05]  /*37d0*/  BRA `(.L_x_68) ;  /* 0xfffffffc00ec7947 */ /* 0x000fea000383ffff */
.L_x_61:
[----:B------:R-:W-:-:S09]  /*37e0*/  UISETP.NE.AND UP1, UPT, UR8, URZ, UPT ;  /* 0x000000ff0800728c */ /* 0x000fd2000bf25270 */
[----:B------:R-:W-:Y:S05]  /*37f0*/  BRA.U UP1, `(.L_x_69) ;  /* 0x0000000d01907547 */ /* 0x000fea000b800000 */
[----:B------:R-:W-:Y:S01]  /*3800*/  UMOV UR4, 0x40 ;  /* 0x0000004000047882 */ /* 0x000fe20000000000 */
[----:B------:R-:W-:Y:S01]  /*3810*/  NOP ;  /* 0x0000000000007918 */ /* 0x000fe20000000000 */
[----:B------:R-:W-:Y:S01]  /*3820*/  ULEA UR4, UR37, UR4, 0x18 ;  /* 0x0000000425047291 */ /* 0x000fe2000f8ec0ff */
[----:B------:R-:W-:Y:S02]  /*3830*/  UMOV UR5, 0x400 ;  /* 0x0000040000057882 */ /* 0x000fe40000000000 */
[----:B------:R-:W-:-:S06]  /*3840*/  ULEA UR37, UR37, UR5, 0x18 ;  /* 0x0000000525257291 */ /* 0x000fcc000f8ec0ff */
[----:B------:R-:W1:Y:S02]  /*3850*/  LDS.U8 R0, [UR4+0x1c] ;  /* 0x00001c04ff007984 */ /* 0x000e640008000000 */
[----:B-1----:R-:W-:-:S13]  /*3860*/  ISETP.NE.AND P0, PT, R0, RZ, PT ;  /* 0x000000ff0000720c */ /* 0x002fda0003f05270 */
[----:B------:R-:W-:Y:S05]  /*3870*/  @P0 BRA `(.L_x_70) ;  /* 0x0000000000580947 */ /* 0x000fea0003800000 */
[----:B------:R-:W-:-:S13]  /*3880*/  ELECT P0, URZ, PT ;  /* 0x0000000000ff782f */ /* 0x000fda0003800000 */
[----:B------:R-:W-:Y:S05]  /*3890*/  @!P0 BRA `(.L_x_71) ;  /* 0x0000000000608947 */ /* 0x000fea0003800000 */
[----:B------:R-:W-:Y:S01]  /*38a0*/  UMOV UR5, 0x10 ;  /* 0x0000001000057882 */ /* 0x000fe20000000000 */
[----:B------:R-:W-:Y:S01]  /*38b0*/  HFMA2 R0, -RZ, RZ, 0, 5.9604644775390625e-08 ;  /* 0x00000001ff007431 */ /* 0x000fe200000001ff */
[----:B------:R-:W-:-:S03]  /*38c0*/  MOV R2, 0xffff ;  /* 0x0000ffff00027802 */ /* 0x000fc60000000f00 */
[----:B------:R-:W-:Y:S04]  /*38d0*/  DEPBAR.LE SB1, 0x36 ;  /* 0x00009d800000791a */ /* 0x000fe80000000000 */
[----:B------:R-:W1:Y:S02]  /*38e0*/  UTCATOMSWS.FIND_AND_SET.ALIGN UP0, UR5, UR5 ;  /* 0x00000005000575e3 */ /* 0x000e640008000800 */
[----:B-1----:R-:W-:Y:S01]  /*38f0*/  MOV R3, UR5 ;  /* 0x0000000500037c02 */ /* 0x002fe20008000f00 */
[----:B------:R-:W-:Y:S06]  /*3900*/  BRA.U UP0, `(.L_x_72) ;  /* 0x0000000100187547 */ /* 0x000fec000b800000 */
.L_x_73:
[----:B------:R-:W-:Y:S05]  /*3910*/  NANOSLEEP 0x64 ;  /* 0x000000640000795d */ /* 0x000fea0003800000 */
[----:B------:R-:W-:-:S05]  /*3920*/  UMOV UR5, 0x10 ;  /* 0x0000001000057882 */ /* 0x000fca0000000000 */
[----:B------:R-:W-:Y:S04]  /*3930*/  DEPBAR.LE SB1, 0x36 ;  /* 0x00009d800000791a */ /* 0x000fe80000000000 */
[----:B------:R-:W1:Y:S02]  /*3940*/  UTCATOMSWS.FIND_AND_SET.ALIGN UP0, UR5, UR5 ;  /* 0x00000005000575e3 */ /* 0x000e640008000800 */
[----:B-1----:R-:W-:Y:S01]  /*3950*/  MOV R3, UR5 ;  /* 0x0000000500037c02 */ /* 0x002fe20008000f00 */
[----:B------:R-:W-:Y:S05]  /*3960*/  BRA.U !UP0, `(.L_x_73) ;  /* 0xfffffffd08e87547 */ /* 0x000fea000b83ffff */
.L_x_72:
[-C--:B------:R-:W-:Y:S02]  /*3970*/  SHF.L.U32 R2, R2, R3.reuse, RZ ;  /* 0x0000000302027219 */ /* 0x080fe400000006ff */
[----:B------:R-:W-:Y:S01]  /*3980*/  SHF.L.U32 R0, R0, R3, RZ ;  /* 0x0000000300007219 */ /* 0x000fe200000006ff */
[----:B------:R-:W-:Y:S02]  /*3990*/  IMAD.SHL.U32 R3, R3, 0x20, RZ ;  /* 0x0000002003037824 */ /* 0x000fe400078e00ff */
[----:B------:R1:W-:Y:S04]  /*39a0*/  ATOMS.OR RZ, [UR4+0x14], R2 ;  /* 0x00001402ffff798c */ /* 0x0003e8000b000004 */
[----:B------:R1:W-:Y:S04]  /*39b0*/  ATOMS.OR RZ, [UR4+0x18], R0 ;  /* 0x00001800ffff798c */ /* 0x0003e8000b000004 */
[----:B------:R1:W-:Y:S01]  /*39c0*/  STS [UR37+0x250], R3 ;  /* 0x00025003ff007988 */ /* 0x0003e20008000825 */
[----:B------:R-:W-:Y:S05]  /*39d0*/  BRA `(.L_x_71) ;  /* 0x0000000000107947 */ /* 0x000fea0003800000 */
.L_x_70:
[----:B------:R-:W-:Y:S02]  /*39e0*/  MOV R0, 0xffffffff ;  /* 0xffffffff00007802 */ /* 0x000fe40000000f00 */
[----:B------:R-:W-:-:S03]  /*39f0*/  MOV R2, 0x3a20 ;  /* 0x00003a2000027802 */ /* 0x000fc60000000f00 */
[----:B------:R1:W-:Y:S04]  /*3a00*/  STS [UR37+0x250], R0 ;  /* 0x00025000ff007988 */ /* 0x0003e80008000825 */
[----:B-1-3-5:R-:W-:Y:S05]  /*3a10*/  CALL.REL.NOINC `($__internal_1_$__cuda_sm10x_tcgen05_guardrail_trap_phase_invalid_during_alloc) ;  /* 0x0000004c00607944 */ /* 0x02afea0003c00000 */
.L_x_71:
[----:B------:R-:W-:Y:S05]  /*3a20*/  WARPSYNC.ALL ;  /* 0x0000000000007948 */ /* 0x000fea0003800000 */
[----:B------:R-:W2:Y:S01]  /*3a30*/  S2UR UR9, SR_CgaCtaId ;  /* 0x00000000000979c3 */ /* 0x000ea20000008800 */
[----:B------:R-:W-:Y:S01]  /*3a40*/  UMOV UR4, 0x400 ;  /* 0x0000040000047882 */ /* 0x000fe20000000000 */
[----:B------:R-:W-:-:S06]  /*3a50*/  NOP ;  /* 0x0000000000007918 */ /* 0x000fcc0000000000 */
[----:B------:R-:W-:Y:S06]  /*3a60*/  BAR.ARV 0x6, 0xa0 ;  /* 0x0182800000007b1d */ /* 0x000fec0000002000 */
[----:B------:R-:W4:Y:S01]  /*3a70*/  LDCU UR5, c[0x0][0x38c] ;  /* 0x00007180ff0577ac */ /* 0x000f220008000800 */
[----:B------:R-:W-:Y:S01]  /*3a80*/  IMAD.MOV.U32 R11, RZ, RZ, 0x1 ;  /* 0x00000001ff0b7424 */ /* 0x000fe200078e00ff */
[----:B------:R-:W-:Y:S01]  /*3a90*/  CS2R R8, SRZ ;  /* 0x0000000000087805 */ /* 0x000fe2000001ff00 */
[----:B------:R-:W-:Y:S01]  /*3aa0*/  IMAD.MOV.U32 R10, RZ, RZ, RZ ;  /* 0x000000ffff0a7224 */ /* 0x000fe200078e00ff */
[----:B------:R-:W-:Y:S01]  /*3ab0*/  UMOV UR12, URZ ;  /* 0x000000ff000c7c82 */ /* 0x000fe20008000000 */
[----:B------:R-:W-:Y:S01]  /*3ac0*/  UMOV UR11, URZ ;  /* 0x000000ff000b7c82 */ /* 0x000fe20008000000 */
[----:B------:R-:W-:Y:S01]  /*3ad0*/  UMOV UR24, 0x0 ;  /* 0x0000000000187882 */ /* 0x000fe20000000000 */
[----:B------:R-:W-:Y:S01]  /*3ae0*/  UMOV UR25, 0x41404a0 ;  /* 0x041404a000197882 */ /* 0x000fe20000000000 */
[----:B------:R-:W-:Y:S01]  /*3af0*/  UMOV UR20, 0x0 ;  /* 0x0000000000147882 */ /* 0x000fe20000000000 */
[----:B------:R-:W-:Y:S01]  /*3b00*/  UMOV UR21, 0x41404a0 ;  /* 0x041404a000157882 */ /* 0x000fe20000000000 */
[----:B--2---:R-:W-:Y:S01]  /*3b10*/  ULEA UR9, UR9, UR4, 0x18 ;  /* 0x0000000409097291 */ /* 0x004fe2000f8ec0ff */
[----:B------:R-:W2:Y:S03]  /*3b20*/  LDCU UR4, c[0x0][0x38c] ;  /* 0x00007180ff0477ac */ /* 0x000ea60008000800 */
[----:B------:R-:W-:-:S02]  /*3b30*/  UIADD3 UR10, UPT, UPT, UR9, 0x2b00, URZ ;  /* 0x00002b00090a7890 */ /* 0x000fc4000fffe0ff */
[----:B----4-:R-:W-:-:S03]  /*3b40*/  UISETP.GE.AND UP3, UPT, UR5, 0x1, UPT ;  /* 0x000000010500788c */ /* 0x010fc6000bf66270 */
[----:B-1----:R-:W1:Y:S01]  /*3b50*/  LDS R0, [UR9+0x250] ;  /* 0x00025009ff007984 */ /* 0x002e620008000800 */
[----:B------:R-:W-:-:S04]  /*3b60*/  USHF.R.U32.HI UR10, URZ, 0x4, UR10 ;  /* 0x00000004ff0a7899 */ /* 0x000fc8000801160a */
[----:B------:R-:W-:-:S04]  /*3b70*/  ULOP3.LUT UR10, UR10, 0x3fff, URZ, 0xc0, !UPT ;  /* 0x00003fff0a0a7892 */ /* 0x000fc8000f8ec0ff */
[----:B------:R-:W-:Y:S02]  /*3b80*/  ULOP3.LUT UR10, UR10, 0x10000, URZ, 0xfc, !UPT ;  /* 0x000100000a0a7892 */ /* 0x000fe4000f8efcff */
[----:B--2---:R-:W-:-:S04]  /*3b90*/  UIADD3 UR4, UPT, UPT, UR4, 0x3f, URZ ;  /* 0x0000003f04047890 */ /* 0x004fc8000fffe0ff */
[----:B------:R-:W-:-:S04]  /*3ba0*/  USHF.R.S32.HI UR8, URZ, 0x1f, UR4 ;  /* 0x0000001fff087899 */ /* 0x000fc80008011404 */
[----:B------:R-:W-:Y:S02]  /*3bb0*/  ULEA.HI UR8, UR8, UR4, URZ, 0x6 ;  /* 0x0000000408087291 */ /* 0x000fe4000f8f30ff */
[----:B------:R-:W-:Y:S02]  /*3bc0*/  UIADD3 UR4, UPT, UPT, UR9, 0x1ab00, URZ ;  /* 0x0001ab0009047890 */ /* 0x000fe4000fffe0ff */
[----:B------:R-:W-:Y:S02]  /*3bd0*/  USHF.R.S32.HI UR8, URZ, 0x6, UR8 ;  /* 0x00000006ff087899 */ /* 0x000fe40008011408 */
[----:B------:R-:W-:Y:S02]  /*3be0*/  USHF.R.U32.HI UR4, URZ, 0x4, UR4 ;  /* 0x00000004ff047899 */ /* 0x000fe40008011604 */
[----:B------:R-:W-:Y:S02]  /*3bf0*/  UISETP.LT.AND UP0, UPT, UR8, 0x1, UPT ;  /* 0x000000010800788c */ /* 0x000fe4000bf01270 */
[----:B------:R-:W-:-:S02]  /*3c00*/  ULOP3.LUT UR4, UR4, 0x3fff, URZ, 0xc0, !UPT ;  /* 0x00003fff04047892 */ /* 0x000fc4000f8ec0ff */
[----:B------:R-:W-:Y:S02]  /*3c10*/  USEL UR16, UR8, 0x1, !UP0 ;  /* 0x0000000108107887 */ /* 0x000fe4000c000000 */
[----:B------:R-:W-:Y:S02]  /*3c20*/  ULOP3.LUT UR4, UR4, 0x10000, URZ, 0xfc, !UPT ;  /* 0x0001000004047892 */ /* 0x000fe4000f8efcff */
[----:B------:R-:W-:Y:S01]  /*3c30*/  UIADD3 UR16, UPT, UPT, -UR16, URZ, URZ ;  /* 0x000000ff10107290 */ /* 0x000fe2000fffe1ff */
[----:B-1----:R-:W-:-:S15]  /*3c40*/  R2UR UR13, R0 ;  /* 0x00000000000d72ca */ /* 0x002fde00000e0000 */
.L_x_80:
[----:B------:R-:W-:Y:S02]  /*3c50*/  LEA R0, R10, UR9, 0x3 ;  /* 0x000000090a007c11 */ /* 0x000fe4000f8e18ff */
[----:B------:R-:W-:Y:S02]  /*3c60*/  SHF.L.U32 R5, R9, 0x1f, RZ ;  /* 0x0000001f09057819 */ /* 0x000fe400000006ff */
[----:B------:R-:W-:Y:S01]  /*3c70*/  PLOP3.LUT P0, PT, PT, PT, UP3, 0x80, 0x8 ;  /* 0x000000000008781c */ /* 0x000fe20003f0f038 */
[----:B------:R-:W-:Y:S01]  /*3c80*/  VIADD R3, R0, 0x1b0 ;  /* 0x000001b000037836 */ /* 0x000fe20000000000 */
[----:B-1----:R-:W1:Y:S02]  /*3c90*/  SYNCS.PHASECHK.TRANS64.TRYWAIT P1, [R0+URZ+0x1a0], R5 ;  /* 0x0001a005000075a7 */ /* 0x002e6400080211ff */
[----:B-1--4-:R-:W-:Y:S09]  /*3ca0*/  @!P1 BRA `(.L_x_74) ;  /* 0x0000004400849947 */ /* 0x012ff20003800000 */
.L_x_170:
[----:B------:R-:W-:Y:S01]  /*3cb0*/  LEA R4, R10, UR9, 0x4 ;  /* 0x000000090a047c11 */ /* 0x000fe2000f8e20ff */
[----:B------:R-:W-:Y:S01]  /*3cc0*/  @UP3 ULEA UR5, UR11, UR9, 0x3 ;  /* 0x000000090b053291 */ /* 0x000fe2000f8e18ff */
[----:B------:R-:W-:Y:S01]  /*3cd0*/  PLOP3.LUT P2, PT, PT, PT, PT, 0x80, 0x8 ;  /* 0x000000000008781c */ /* 0x000fe20003f4f070 */
[----:B------:R-:W-:Y:S01]  /*3ce0*/  ULEA UR14, UR12, UR9, 0x3 ;  /* 0x000000090c0e7291 */ /* 0x000fe2000f8e18ff */
[----:B------:R-:W-:Y:S01]  /*3cf0*/  PRMT R3, RZ, 0x654, R3 ;  /* 0x00000654ff037816 */ /* 0x000fe20000000003 */
[----:B------:R-:W-:Y:S01]  /*3d00*/  ULEA.HI UR15, UR12, UR12, URZ, 0x1 ;  /* 0x0000000c0c0f7291 */ /* 0x000fe2000f8f08ff */
[----:B-1----:R-:W1:Y:S01]  /*3d10*/  LDS.128 R4, [R4+0x230] ;  /* 0x0002300004047984 */ /* 0x002e620000000c00 */
[----:B------:R-:W-:Y:S02]  /*3d20*/  @P0 SHF.L.U32 R2, R8, 0x1f, RZ ;  /* 0x0000001f08020819 */ /* 0x000fe400000006ff */
[----:B------:R-:W-:Y:S01]  /*3d30*/  SHF.L.U32 R0, R11, 0x1f, RZ ;  /* 0x0000001f0b007819 */ /* 0x000fe200000006ff */
[----:B------:R-:W-:Y:S01]  /*3d40*/  @!PT LDS RZ, [RZ] ;  /* 0x00000000fffff984 */ /* 0x000fe20000000800 */
[----:B------:R-:W-:Y:S01]  /*3d50*/  @!PT LDS RZ, [RZ] ;  /* 0x00000000fffff984 */ /* 0x000fe20000000800 */
[----:B------:R-:W-:Y:S01]  /*3d60*/  @!PT LDS RZ, [RZ] ;  /* 0x00000000fffff984 */ /* 0x000fe20000000800 */
[----:B------:R-:W-:Y:S01]  /*3d70*/  @!PT LDS RZ, [RZ] ;  /* 0x00000000fffff984 */ /* 0x000fe20000000800 */
[----:B------:R2:W-:Y:S06]  /*3d80*/  MEMBAR.ALL.CTA ;  /* 0x0000000000007992 */ /* 0x0005ec0000008000 */
[----:B--2---:R-:W2:Y:S02]  /*3d90*/  FENCE.VIEW.ASYNC.S ;  /* 0x00000000000073c6 */ /* 0x004ea40000000000 */
[----:B--2---:R2:W-:Y:S01]  /*3da0*/  SYNCS.ARRIVE.TRANS64.RED.A1T0 RZ, [R3+URZ], RZ ;  /* 0x000000ff03ff79a7 */ /* 0x0045e200081004ff */
[----:B------:R2:W4:Y:S01]  /*3db0*/  @P0 SYNCS.PHASECHK.TRANS64.TRYWAIT P2, [UR5], R2 ;  /* 0x00000002ff0005a7 */ /* 0x0005220008041105 */
[----:B------:R-:W-:-:S02]  /*3dc0*/  ULOP3.LUT UR5, UR15, 0xffe, URZ, 0xc0, !UPT ;  /* 0x00000ffe0f057892 */ /* 0x000fc4000f8ec0ff */
[----:B------:R-:W-:Y:S01]  /*3dd0*/  USHF.R.U32.HI UR15, URZ, 0x1, UR15 ;  /* 0x00000001ff0f7899 */ /* 0x000fe2000801160f */
[----:B-1----:R-:W-:Y:S01]  /*3de0*/  LOP3.LUT P1, RZ, R6, 0x1, RZ, 0xc0, !PT ;  /* 0x0000000106ff7812 */ /* 0x002fe2000782c0ff */
[----:B------:R-:W-:Y:S02]  /*3df0*/  UIADD3 UR5, UPT, UPT, -UR5, UR12, URZ ;  /* 0x0000000c05057290 */ /* 0x000fe4000fffe1ff */
[----:B------:R-:W-:-:S04]  /*3e00*/  UIMAD UR15, UR15, 0x50, UR13 ;  /* 0x000000500f0f78a4 */ /* 0x000fc8000f8e020d */
[----:B------:R-:W-:Y:S01]  /*3e10*/  ULEA UR15, UR5, UR15, 0x14 ;  /* 0x0000000f050f7291 */ /* 0x000fe2000f8ea0ff */
[----:B------:R-:W1:Y:S02]  /*3e20*/  SYNCS.PHASECHK.TRANS64.TRYWAIT P0, [UR14+0x1e0], R0 ;  /* 0x0001e000ff0075a7 */ /* 0x000e64000800110e */
[----:B-12-4-:R-:W-:Y:S09]  /*3e30*/  @!P0 BRA `(.L_x_75) ;  /* 0x0000004400348947 */ /* 0x016ff20003800000 */
.L_x_172:
[----:B------:R-:W-:Y:S01]  /*3e40*/  IADD3 R10, PT, PT, R10, 0x1, RZ ;  /* 0x000000010a0a7810 */ /* 0x000fe20007ffe0ff */
[----:B------:R-:W-:Y:S06]  /*3e50*/  BRA.U !UP3, `(.L_x_76) ;  /* 0x000000010b987547 */ /* 0x000fec000b800000 */
[----:B------:R-:W-:Y:S01]  /*3e60*/  UPLOP3.LUT UP4, UPT, UPT, UPT, UPT, 0x40, 0x4 ;  /* 0x000000000004789c */ /* 0x000fe20003f8e870 */
[----:B------:R-:W-:Y:S01]  /*3e70*/  UMOV UR18, UR16 ;  /* 0x0000001000127c82 */ /* 0x000fe20008000000 */
[----:B------:R-:W-:Y:S01]  /*3e80*/  UMOV UR17, UR8 ;  /* 0x0000000800117c82 */ /* 0x000fe20008000000 */
[----:B------:R-:W-:-:S08]  /*3e90*/  UMOV UR5, UR11 ;  /* 0x0000000b00057c82 */ /* 0x000fd00008000000 */
.L_x_79:
[----:B------:R-:W-:Y:S02]  /*3ea0*/  UIADD3 UR18, UPT, UPT, UR18, 0x1, URZ ;  /* 0x0000000112127890 */ /* 0x000fe4000fffe0ff */
[----:B--2---:R-:W-:Y:S02]  /*3eb0*/  ULEA UR7, UR5, UR9, 0x3 ;  /* 0x0000000905077291 */ /* 0x004fe4000f8e18ff */
[----:B------:R-:W-:Y:S01]  /*3ec0*/  UISETP.NE.AND UP0, UPT, UR18, URZ, UPT ;  /* 0x000000ff1200728c */ /* 0x000fe2000bf05270 */
[----:B----4-:R-:W-:Y:S10]  /*3ed0*/  @P2 BRA `(.L_x_77) ;  /* 0x00000000000c2947 */ /* 0x010ff40003800000 */
[----:B-1----:R-:W-:Y:S04]  /*3ee0*/  SHF.L.U32 R3, R8, 0x1f, RZ ;  /* 0x0000001f08037819 */ /* 0x002fe800000006ff */
[----:B------:R-:W1:Y:S02]  /*3ef0*/  SYNCS.PHASECHK.TRANS64.TRYWAIT P0, [UR7], R3 ;  /* 0x00000003ff0075a7 */ /* 0x000e640008001107 */
[----:B-1----:R-:W-:Y:S05]  /*3f00*/  @!P0 BRA `(.L_x_78) ;  /* 0x0000004400188947 */ /* 0x002fea0003800000 */
.L_x_77:
[----:B------:R-:W-:Y:S01]  /*3f10*/  UISETP.NE.AND UP1, UPT, UR17, 0x1, UPT ;  /* 0x000000011100788c */ /* 0x000fe2000bf25270 */
[----:B------:R-:W-:Y:S01]  /*3f20*/  PLOP3.LUT P2, PT, PT, PT, PT, 0x80, 0x8 ;  /* 0x000000000008781c */ /* 0x000fe20003f4f070 */
[----:B------:R-:W-:Y:S02]  /*3f30*/  UIADD3 UR11, UPT, UPT, UR5, 0x1, URZ ;  /* 0x00000001050b7890 */ /* 0x000fe4000fffe0ff */
[----:B------:R-:W-:Y:S02]  /*3f40*/  UIMAD UR6, UR5, 0x140, UR4 ;  /* 0x00000140050678a4 */ /* 0x000fe4000f8e0204 */
[----:B------:R-:W-:Y:S01]  /*3f50*/  UISETP.NE.AND UP2, UPT, UR11, 0x18, UPT ;  /* 0x000000180b00788c */ /* 0x000fe2000bf45270 */
[----:B------:R-:W-:Y:S01]  /*3f60*/  PLOP3.LUT P0, PT, PT, PT, UP1, 0x80, 0x8 ;  /* 0x000000000008781c */ /* 0x000fe20003f0f018 */
[----:B------:R-:W-:Y:S02]  /*3f70*/  UIADD3 UR28, UPT, UPT, UR6, 0x2, URZ ;  /* 0x00000002061c7890 */ /* 0x000fe4000fffe0ff */
[----:B------:R-:W-:Y:S02]  /*3f80*/  USEL UR22, URZ, 0x1, UP2 ;  /* 0x00000001ff167887 */ /* 0x000fe40009000000 */
[----:B------:R-:W-:Y:S02]  /*3f90*/  USEL UR11, UR11, URZ, UP2 ;  /* 0x000000ff0b0b7287 */ /* 0x000fe40009000000 */
[----:B------:R-:W-:Y:S02]  /*3fa0*/  UIADD3 UR17, UPT, UPT, UR17, -0x1, URZ ;  /* 0xffffffff11117890 */ /* 0x000fe4000fffe0ff */
[----:B------:R-:W-:Y:S01]  /*3fb0*/  @UP1 ULEA UR19, UR11, UR9, 0x3 ;  /* 0x000000090b131291 */ /* 0x000fe2000f8e18ff */
[----:B------:R-:W-:Y:S01]  /*3fc0*/  LOP3.LUT R8, R8, UR22, RZ, 0x3c, !PT ;  /* 0x0000001608087c12 */ /* 0x000fe2000f8e3cff */
[----:B------:R-:W-:Y:S01]  /*3fd0*/  ULEA UR22, UR5, UR10, 0x8 ;  /* 0x0000000a05167291 */ /* 0x000fe2000f8e40ff */
[----:B------:R-:W-:Y:S02]  /*3fe0*/  UMOV UR23, 0x80004020 ;  /* 0x8000402000177882 */ /* 0x000fe40000000000 */
[----:B-1----:R-:W-:Y:S01]  /*3ff0*/  @P0 SHF.L.U32 R0, R8, 0x1f, RZ ;  /* 0x0000001f08000819 */ /* 0x002fe200000006ff */
[----:B------:R-:W-:Y:S01]  /*4000*/  UIADD3 UR26, UPT, UPT, UR22, 0x2, URZ ;  /* 0x00000002161a7890 */ /* 0x000fe2000fffe0ff */
[----:B------:R-:W-:Y:S02]  /*4010*/  UMOV UR29, 0x80004020 ;  /* 0x80004020001d7882 */ /* 0x000fe40000000000 */
[----:B------:R2:W4:Y:S01]  /*4020*/  @P0 SYNCS.PHASECHK.TRANS64.TRYWAIT P2, [UR19], R0 ;  /* 0x00000000ff0005a7 */ /* 0x0005220008041113 */
[----:B------:R-:W-:Y:S01]  /*4030*/  UIADD3 UR19, UPT, UPT, UR7, 0xc0, URZ ;  /* 0x000000c007137890 */ /* 0x000fe2000fffe0ff */
[----:B------:R-:W-:Y:S02]  /*4040*/  UMOV UR27, 0x80004020 ;  /* 0x80004020001b7882 */ /* 0x000fe40000000000 */
[----:B------:R-:W-:Y:S01]  /*4050*/  UMOV UR7, 0x80004020 ;  /* 0x8000402000077882 */ /* 0x000fe20000000000 */
[----:B------:R-:W-:Y:S01]  /*4060*/  UMOV UR5, UR11 ;  /* 0x0000000b00057c82 */ /* 0x000fe20008000000 */
[----:B------:R2:W-:Y:S01]  /*4070*/  UTCIMMA gdesc[UR22], gdesc[UR6], tmem[UR15], tmem[UR24], idesc[UR25], UP4 ;  /* 0x00ff1806160075ea */ /* 0x0005e2000a00010f */
[----:B------:R-:W-:Y:S01]  /*4080*/  UPLOP3.LUT UP4, UPT, UPT, UPT, UPT, 0x80, 0x8 ;  /* 0x000000000008789c */ /* 0x000fe20003f8f070 */
[----:B------:R2:W-:Y:S02]  /*4090*/  UTCIMMA gdesc[UR26], gdesc[UR28], tmem[UR15], tmem[UR20], idesc[UR21], UPT ;  /* 0x00ff141c1a0075ea */ /* 0x0005e4000b80010f */
[----:B------:R2:W-:Y:S01]  /*40a0*/  UTCBAR [UR19], URZ ;  /* 0x000000ff130073e9 */ /* 0x0005e200080000ff */
[----:B------:R-:W-:Y:S07]  /*40b0*/  BRA.U UP0, `(.L_x_79) ;  /* 0xfffffffd00787547 */ /* 0x000fee000b83ffff */
.L_x_76:
[----:B------:R-:W-:Y:S01]  /*40c0*/  UIADD3 UR12, UPT, UPT, UR12, 0x1, URZ ;  /* 0x000000010c0c7890 */ /* 0x000fe2000fffe0ff */
[C---:B------:R-:W-:Y:S01]  /*40d0*/  ISETP.NE.AND P0, PT, R10.reuse, 0x2, PT ;  /* 0x000000020a00780c */ /* 0x040fe20003f05270 */
[----:B------:R-:W-:Y:S02]  /*40e0*/  UIADD3 UR14, UPT, UPT, UR14, 0x1c0, URZ ;  /* 0x000001c00e0e7890 */ /* 0x000fe4000fffe0ff */
[----:B------:R-:W-:Y:S01]  /*40f0*/  UISETP.NE.AND UP0, UPT, UR12, 0x4, UPT ;  /* 0x000000040c00788c */ /* 0x000fe2000bf05270 */
[----:B-12---:R-:W-:Y:S02]  /*4100*/  SEL R0, RZ, 0x1, P0 ;  /* 0x00000001ff007807 */ /* 0x006fe40000000000 */
[----:B------:R-:W-:Y:S01]  /*4110*/  SEL R10, R10, RZ, P0 ;  /* 0x000000ff0a0a7207 */ /* 0x000fe20000000000 */
[----:B------:R-:W-:Y:S01]  /*4120*/  USEL UR5, URZ, 0x1, UP0 ;  /* 0x00000001ff057887 */ /* 0x000fe20008000000 */
[----:B------:R-:W-:Y:S01]  /*4130*/  LOP3.LUT R9, R9, R0, RZ, 0x3c, !PT ;  /* 0x0000000009097212 */ /* 0x000fe200078e3cff */
[----:B------:R-:W-:Y:S01]  /*4140*/  USEL UR12, UR12, URZ, UP0 ;  /* 0x000000ff0c0c7287 */ /* 0x000fe20008000000 */
[----:B------:R1:W-:Y:S03]  /*4150*/  UTCBAR [UR14], URZ ;  /* 0x000000ff0e0073e9 */ /* 0x0003e600080000ff */
[----:B------:R-:W-:Y:S01]  /*4160*/  LOP3.LUT R11, R11, UR5, RZ, 0x3c, !PT ;  /* 0x000000050b0b7c12 */ /* 0x000fe2000f8e3cff */
[----:B------:R-:W-:Y:S07]  /*4170*/  @P1 BRA `(.L_x_80) ;  /* 0xfffffff800b41947 */ /* 0x000fee000383ffff */
[----:B------:R-:W2:Y:S01]  /*4180*/  S2UR UR4, SR_CgaCtaId ;  /* 0x00000000000479c3 */ /* 0x000ea20000008800 */
[----:B------:R-:W-:Y:S01]  /*4190*/  ELECT P0, URZ, PT ;  /* 0x0000000000ff782f */ /* 0x000fe20003800000 */
[----:B------:R-:W-:Y:S01]  /*41a0*/  IMAD.MOV.U32 R0, RZ, RZ, 0x1 ;  /* 0x00000001ff007424 */ /* 0x000fe200078e00ff */
[----:B------:R-:W-:Y:S01]  /*41b0*/  UIADD3 UR9, UPT, UPT, UR9, 0x1e0, URZ ;  /* 0x000001e009097890 */ /* 0x000fe2000fffe0ff */
[----:B------:R-:W-:Y:S01]  /*41c0*/  SHF.L.U32 R3, R11, 0x1f, RZ ;  /* 0x0000001f0b037819 */ /* 0x000fe200000006ff */
[----:B------:R-:W-:-:S03]  /*41d0*/  UMOV UR5, 0x40 ;  /* 0x0000004000057882 */ /* 0x000fc60000000000 */
[----:B------:R-:W-:Y:S01]  /*41e0*/  UVIRTCOUNT.DEALLOC.SMPOOL 0x80 ;  /* 0x000000800000784c */ /* 0x000fe20000000000 */
[----:B--2---:R-:W-:Y:S02]  /*41f0*/  ULEA UR4, UR4, UR5, 0x18 ;  /* 0x0000000504047291 */ /* 0x004fe4000f8ec0ff */
[----:B------:R-:W-:-:S07]  /*4200*/  ULEA UR5, UR12, UR9, 0x3 ;  /* 0x000000090c057291 */ /* 0x000fce000f8e18ff */
[----:B------:R2:W-:Y:S02]  /*4210*/  @P0 STS.U8 [UR4+0x1c], R0 ;  /* 0x00001c00ff000988 */ /* 0x0005e40008000004 */
[----:B------:R-:W3:Y:S02]  /*4220*/  SYNCS.PHASECHK.TRANS64.TRYWAIT P0, [UR5], R3 ;  /* 0x00000003ff0075a7 */ /* 0x000ee40008001105 */
[----:B--23--:R-:W-:Y:S05]  /*4230*/  @!P0 BRA `(.L_x_81) ;  /* 0x0000004000648947 */ /* 0x00cfea0003800000 */
.L_x_175:
[----:B------:R-:W-:-:S04]  /*4240*/  UIADD3 UR6, UPT, UPT, UR12, 0x1, URZ ;  /* 0x000000010c067890 */ /* 0x000fc8000fffe0ff */
[----:B------:R-:W-:-:S04]  /*4250*/  UISETP.NE.AND UP0, UPT, UR6, 0x4, UPT ;  /* 0x000000040600788c */ /* 0x000fc8000bf05270 */
[----:B------:R-:W-:Y:S02]  /*4260*/  USEL UR7, URZ, 0x1, UP0 ;  /* 0x00000001ff077887 */ /* 0x000fe40008000000 */
[----:B------:R-:W-:-:S04]  /*4270*/  USEL UR6, UR6, URZ, UP0 ;  /* 0x000000ff06067287 */ /* 0x000fc80008000000 */
[----:B------:R-:W-:Y:S01]  /*4280*/  ULEA UR5, UR6, UR9, 0x3 ;  /* 0x0000000906057291 */ /* 0x000fe2000f8e18ff */
[----:B------:R-:W-:-:S04]  /*4290*/  LOP3.LUT R2, R11, UR7, RZ, 0x3c, !PT ;  /* 0x000000070b027c12 */ /* 0x000fc8000f8e3cff */
[----:B--2---:R-:W-:-:S04]  /*42a0*/  SHF.L.U32 R3, R2, 0x1f, RZ ;  /* 0x0000001f02037819 */ /* 0x004fc800000006ff */
[----:B------:R-:W2:Y:S02]  /*42b0*/  SYNCS.PHASECHK.TRANS64.TRYWAIT P0, [UR5], R3 ;  /* 0x00000003ff0075a7 */ /* 0x000ea40008001105 */
[----:B--2---:R-:W-:Y:S05]  /*42c0*/  @!P0 BRA `(.L_x_82) ;  /* 0x0000004000588947 */ /* 0x004fea0003800000 */
.L_x_177:
        /* <DEDUP_REMOVED lines=9> */
.L_x_179:
[----:B------:R-:W-:-:S04]  /*4360*/  UIADD3 UR6, UPT, UPT, UR6, 0x1, URZ ;  /* 0x0000000106067890 */ /* 0x000fc8000fffe0ff */
[----:B------:R-:W-:-:S04]  /*4370*/  UISETP.NE.AND UP0, UPT, UR6, 0x4, UPT ;  /* 0x000000040600788c */ /* 0x000fc8000bf05270 */
[----:B------:R-:W-:Y:S02]  /*4380*/  USEL UR5, URZ, 0x1, UP0 ;  /* 0x00000001ff057887 */ /* 0x000fe40008000000 */
[----:B------:R-:W-:-:S04]  /*4390*/  USEL UR6, UR6, URZ, UP0 ;  /* 0x000000ff06067287 */ /* 0x000fc80008000000 */
[----:B------:R-:W-:Y:S01]  /*43a0*/  ULEA UR6, UR6, UR9, 0x3 ;  /* 0x0000000906067291 */ /* 0x000fe2000f8e18ff */
[----:B--2---:R-:W-:-:S04]  /*43b0*/  LOP3.LUT R3, R2, UR5, RZ, 0x3c, !PT ;  /* 0x0000000502037c12 */ /* 0x004fc8000f8e3cff */
[----:B------:R-:W-:-:S04]  /*43c0*/  SHF.L.U32 R3, R3, 0x1f, RZ ;  /* 0x0000001f03037819 */ /* 0x000fc800000006ff */
[----:B------:R-:W2:Y:S02]  /*43d0*/  SYNCS.PHASECHK.TRANS64.TRYWAIT P0, [UR6], R3 ;  /* 0x00000003ff0075a7 */ /* 0x000ea40008001106 */
[----:B--2---:R-:W-:Y:S05]  /*43e0*/  @!P0 BRA `(.L_x_84) ;  /* 0x0000004000408947 */ /* 0x004fea0003800000 */
.L_x_181:
[----:B------:R-:W-:Y:S01]  /*43f0*/  NOP ;  /* 0x0000000000007918 */ /* 0x000fe20000000000 */
[----:B--2---:R-:W2:Y:S01]  /*4400*/  LDS R0, [UR4+0x14] ;  /* 0x00001404ff007984 */ /* 0x004ea20008000800 */
[----:B------:R-:W-:Y:S01]  /*4410*/  ULOP3.LUT UR6, UR13, 0xffff, URZ, 0xc0, !UPT ;  /* 0x0000ffff0d067892 */ /* 0x000fe2000f8ec0ff */
[----:B------:R-:W-:Y:S01]  /*4420*/  UMOV UR8, 0xffff ;  /* 0x0000ffff00087882 */ /* 0x000fe20000000000 */
[----:B------:R-:W-:Y:S02]  /*4430*/  UMOV UR5, 0x1 ;  /* 0x0000000100057882 */ /* 0x000fe40000000000 */
[----:B------:R-:W-:-:S04]  /*4440*/  USHF.R.U32.HI UR6, URZ, 0x5, UR6 ;  /* 0x00000005ff067899 */ /* 0x000fc80008011606 */
[----:B------:R-:W-:Y:S02]  /*4450*/  USHF.L.U32 UR8, UR8, UR6, URZ ;  /* 0x0000000608087299 */ /* 0x000fe400080006ff */
[----:B------:R-:W-:-:S04]  /*4460*/  USHF.L.U32 UR5, UR5, UR6, URZ ;  /* 0x0000000605057299 */ /* 0x000fc800080006ff */
[----:B--2---:R-:W-:-:S04]  /*4470*/  LOP3.LUT R0, R0, UR8, RZ, 0xc0, !PT ;  /* 0x0000000800007c12 */ /* 0x004fc8000f8ec0ff */
[----:B------:R-:W-:-:S13]  /*4480*/  ISETP.NE.AND P0, PT, R0, UR8, PT ;  /* 0x0000000800007c0c */ /* 0x000fda000bf05270 */
[----:B------:R-:W-:Y:S05]  /*4490*/  @P0 BRA `(.L_x_85) ;  /* 0x0000000000580947 */ /* 0x000fea0003800000 */
[----:B------:R-:W2:Y:S02]  /*44a0*/  LDS R0, [UR4+0x18] ;  /* 0x00001804ff007984 */ /* 0x000ea40008000800 */
[----:B--2---:R-:W-:-:S04]  /*44b0*/  LOP3.LUT R0, R0, UR5, RZ, 0xc0, !PT ;  /* 0x0000000500007c12 */ /* 0x004fc8000f8ec0ff */
[----:B------:R-:W-:-:S13]  /*44c0*/  ISETP.NE.AND P0, PT, R0, UR5, PT ;  /* 0x0000000500007c0c */ /* 0x000fda000bf05270 */
[----:B------:R-:W-:Y:S05]  /*44d0*/  @P0 BRA `(.L_x_86) ;  /* 0x00000000003c0947 */ /* 0x000fea0003800000 */
[----:B------:R-:W2:Y:S01]  /*44e0*/  S2R R2, SR_LANEID ;  /* 0x0000000000027919 */ /* 0x000ea20000000000 */
[----:B------:R-:W-:Y:S01]  /*44f0*/  ULOP3.LUT UR8, URZ, UR8, URZ, 0x33, !UPT ;  /* 0x00000008ff087292 */ /* 0x000fe2000f8e33ff */
[----:B------:R-:W-:Y:S01]  /*4500*/  LOP3.LUT R4, RZ, UR5, RZ, 0x33, !PT ;  /* 0x00000005ff047c12 */ /* 0x000fe2000f8e33ff */
[----:B------:R-:W-:Y:S02]  /*4510*/  VOTEU.ANY UR7, UPT, PT ;  /* 0x0000000000077886 */ /* 0x000fe400038e0100 */
[----:B------:R-:W-:Y:S01]  /*4520*/  UFLO.U32 UR7, UR7 ;  /* 0x00000007000772bd */ /* 0x000fe200080e0000 */
[----:B------:R-:W3:Y:S01]  /*4530*/  REDUX UR5, R4 ;  /* 0x00000000040573c4 */ /* 0x000ee20000000000 */
[----:B------:R-:W-:-:S06]  /*4540*/  IMAD.U32 R0, RZ, RZ, UR8 ;  /* 0x00000008ff007e24 */ /* 0x000fcc000f8e00ff */
[----:B------:R1:W-:Y:S01]  /*4550*/  UTCATOMSWS.AND URZ, UR8 ;  /* 0x0000000800ff79e3 */ /* 0x0003e20008000000 */
[----:B------:R-:W4:Y:S01]  /*4560*/  REDUX UR6, R0 ;  /* 0x00000000000673c4 */ /* 0x000f220000000000 */
[----:B--2---:R-:W-:Y:S01]  /*4570*/  ISETP.EQ.U32.AND P0, PT, R2, UR7, PT ;  /* 0x0000000702007c0c */ /* 0x004fe2000bf02070 */
[----:B---3--:R-:W-:Y:S01]  /*4580*/  IMAD.U32 R2, RZ, RZ, UR5 ;  /* 0x00000005ff027e24 */ /* 0x008fe2000f8e00ff */
[----:B----4-:R-:W-:-:S11]  /*4590*/  MOV R3, UR6 ;  /* 0x0000000600037c02 */ /* 0x010fd60008000f00 */
[----:B------:R1:W-:Y:S04]  /*45a0*/  @P0 ATOMS.AND RZ, [UR4+0x14], R3 ;  /* 0x00001403ffff098c */ /* 0x0003e8000a800004 */
[----:B------:R1:W-:Y:S01]  /*45b0*/  @P0 ATOMS.AND RZ, [UR4+0x18], R2 ;  /* 0x00001802ffff098c */ /* 0x0003e2000a800004 */
[----:B------:R-:W-:Y:S05]  /*45c0*/  BRA `(.L_x_87) ;  /* 0x0000000000147947 */ /* 0x000fea0003800000 */
.L_x_86:
[----:B------:R-:W-:Y:S02]  /*45d0*/  MOV R2, 0x45f0 ;  /* 0x000045f000027802 */ /* 0x000fe40000000f00 */
[----:B-1--45:R-:W-:Y:S05]  /*45e0*/  CALL.REL.NOINC `($__internal_0_$__cuda_sm10x_tcgen05_guardrail_trap_col_being_dealloced_not_returned_by_alloc) ;  /* 0x0000004000607944 */ /* 0x032fea0003c00000 */
[----:B------:R-:W-:Y:S05]  /*45f0*/  BRA `(.L_x_87) ;  /* 0x0000000000087947 */ /* 0x000fea0003800000 */
.L_x_85:
[----:B------:R-:W-:Y:S02]  /*4600*/  MOV R2, 0x4620 ;  /* 0x0000462000027802 */ /* 0x000fe40000000f00 */
[----:B-1--45:R-:W-:Y:S05]  /*4610*/  CALL.REL.NOINC `($__internal_2_$__cuda_sm10x_tcgen05_guardrail_trap_unallocated_columns_being_dealloced) ;  /* 0x00000040006c7944 */ /* 0x032fea0003c00000 */
.L_x_87:
[----:B------:R-:W-:Y:S01]  /*4620*/  NOP ;  /* 0x0000000000007918 */ /* 0x000fe20000000000 */
[----:B-1----:R-:W-:Y:S05]  /*4630*/  EXIT ;  /* 0x000000000000794d */ /* 0x002fea0003800000 */
.L_x_69:
[----:B------:R-:W-:-:S09]  /*4640*/  UISETP.NE.OR UP2, UPT, UR8, 0x3, !UP2 ;  /* 0x000000030800788c */ /* 0x000fd2000d745670 */
[----:B------:R-:W-:Y:S05]  /*4650*/  BRA.U UP2, `(.L_x_88) ;  /* 0x0000000d02387547 */ /* 0x000fea000b800000 */
[----:B------:R-:W1:Y:S01]  /*4660*/  LDC R0, c[0x0][0xb30] ;  /* 0x0002cc00ff007b82 */ /* 0x000e620000000800 */
[----:B------:R-:W2:Y:S01]  /*4670*/  LDCU.64 UR8, c[0x0][0x888] ;  /* 0x00011100ff0877ac */ /* 0x000ea20008000a00 */
[----:B------:R-:W-:Y:S02]  /*4680*/  HFMA2 R29, -RZ, RZ, 0, 0 ;  /* 0x00000000ff1d7431 */ /* 0x000fe400000001ff */
[----:B------:R-:W-:Y:S01]  /*4690*/  IMAD.MOV.U32 R31, RZ, RZ, 0x1 ;  /* 0x00000001ff1f7424 */ /* 0x000fe200078e00ff */
[----:B------:R-:W-:Y:S01]  /*46a0*/  MOV R21, 0x1400 ;  /* 0x0000140000157802 */ /* 0x000fe20000000f00 */
[----:B------:R-:W4:Y:S01]  /*46b0*/  LDCU.64 UR4, c[0x0][0x890] ;  /* 0x00011200ff0477ac */ /* 0x000f220008000a00 */
[----:B------:R-:W-:Y:S01]  /*46c0*/  IMAD.MOV.U32 R30, RZ, RZ, RZ ;  /* 0x000000ffff1e7224 */ /* 0x000fe200078e00ff */
[----:B------:R-:W3:Y:S01]  /*46d0*/  LDC R19, c[0x0][0x370] ;  /* 0x0000dc00ff137b82 */ /* 0x000ee20000000800 */
[----:B------:R-:W-:Y:S01]  /*46e0*/  UMOV UR7, 0x400 ;  /* 0x0000040000077882 */ /* 0x000fe20000000000 */
[----:B------:R-:W-:-:S02]  /*46f0*/  UPLOP3.LUT UP1, UPT, UPT, UPT, UPT, 0x40, 0x4 ;  /* 0x000000000004789c */ /* 0x000fc40003f2e870 */
[----:B------:R-:W-:-:S04]  /*4700*/  ULEA UR7, UR37, UR7, 0x18 ;  /* 0x0000000725077291 */ /* 0x000fc8000f8ec0ff */
[----:B------:R-:W3:Y:S01]  /*4710*/  LDC R2, c[0x0][0xb0c] ;  /* 0x0002c300ff027b82 */ /* 0x000ee20000000800 */
[----:B--2---:R-:W-:Y:S02]  /*4720*/  UISETP.NE.U32.AND UP5, UPT, UR8, URZ, UPT ;  /* 0x000000ff0800728c */ /* 0x004fe4000bfa5070 */
[----:B------:R-:W-:Y:S02]  /*4730*/  UIADD3 UR8, UPT, UPT, UR7, 0x180, URZ ;  /* 0x0000018007087890 */ /* 0x000fe4000fffe0ff */
[----:B----4-:R-:W-:-:S03]  /*4740*/  UISETP.NE.U32.AND UP6, UPT, UR4, URZ, UPT ;  /* 0x000000ff0400728c */ /* 0x010fc6000bfc5070 */
[----:B------:R-:W2:Y:S01]  /*4750*/  LDC R18, c[0x0][0xb20] ;  /* 0x0002c800ff127b82 */ /* 0x000ea20000000800 */
[----:B-1----:R-:W-:Y:S01]  /*4760*/  ISETP.NE.AND P1, PT, R0, 0x1, PT ;  /* 0x000000010000780c */ /* 0x002fe20003f25270 */
[----:B------:R-:W-:Y:S02]  /*4770*/  UISETP.NE.AND.EX UP5, UPT, UR9, URZ, UPT, UP5 ;  /* 0x000000ff0900728c */ /* 0x000fe4000bfa5350 */
[----:B------:R-:W-:Y:S02]  /*4780*/  UPRMT UR37, UR37, 0x654, UR8 ;  /* 0x0000065425257896 */ /* 0x000fe40008000008 */
[----:B------:R-:W-:Y:S02]  /*4790*/  UISETP.NE.AND.EX UP6, UPT, UR5, URZ, UPT, UP6 ;  /* 0x000000ff0500728c */ /* 0x000fe4000bfc5360 */
[----:B------:R-:W1:Y:S08]  /*47a0*/  LDC.64 R32, c[0x0][0x348] ;  /* 0x0000d200ff207b82 */ /* 0x000e700000000a00 */
[----:B------:R-:W4:Y:S08]  /*47b0*/  LDC.64 R16, c[0x0][0xb10] ;  /* 0x0002c400ff107b82 */ /* 0x000f300000000a00 */
[----:B------:R-:W1:Y:S08]  /*47c0*/  LDC.64 R6, c[0x0][0xb18] ;  /* 0x0002c600ff067b82 */ /* 0x000e700000000a00 */
[----:B------:R-:W1:Y:S08]  /*47d0*/  LDC.64 R4, c[0x0][0xb28] ;  /* 0x0002ca00ff047b82 */ /* 0x000e700000000a00 */
[----:B--23--:R-:W1:Y:S02]  /*47e0*/  LDC R20, c[0x0][0x374] ;  /* 0x0000dd00ff147b82 */ /* 0x00ce640000000800 */
.L_x_96:
[C---:B------:R-:W-:Y:S02]  /*47f0*/  LEA R0, R30.reuse, UR7, 0x3 ;  /* 0x000000071e007c11 */ /* 0x040fe4000f8e18ff */
[----:B------:R-:W-:Y:S02]  /*4800*/  SHF.L.U32 R3, R29, 0x1f, RZ ;  /* 0x0000001f1d037819 */ /* 0x000fe400000006ff */
[----:B------:R-:W-:Y:S02]  /*4810*/  LEA R24, R30, UR7, 0x4 ;  /* 0x000000071e187c11 */ /* 0x000fe4000f8e20ff */
[----:B--2---:R-:W2:Y:S02]  /*4820*/  SYNCS.PHASECHK.TRANS64.TRYWAIT P0, [R0+URZ+0x1a0], R3 ;  /* 0x0001a003000075a7 */ /* 0x004ea400080011ff */
[----:B--2---:R-:W-:Y:S05]  /*4830*/  @!P0 BRA `(.L_x_89) ;  /* 0x0000003c00448947 */ /* 0x004fea0003800000 */
.L_x_182:
[----:B------:R-:W-:Y:S01]  /*4840*/  ISETP.GE.AND P0, PT, R22, 0x1, PT ;  /* 0x000000011600780c */ /* 0x000fe20003f06270 */
[----:B------:R-:W3:Y:S01]  /*4850*/  LDS.128 R24, [R24+0x230] ;  /* 0x0002300018187984 */ /* 0x000ee20000000c00 */
[----:B------:R-:W-:Y:S01]  /*4860*/  ISETP.NE.U32.AND P4, PT, RZ, UR4, PT ;  /* 0x00000004ff007c0c */ /* 0x000fe2000bf85070 */
[----:B--2---:R-:W-:Y:S01]  /*4870*/  VIADD R0, R0, 0x1b0 ;  /* 0x000001b000007836 */ /* 0x004fe20000000000 */
[----:B------:R-:W-:Y:S02]  /*4880*/  SHF.L.U32 R23, R31, 0x1f, RZ ;  /* 0x0000001f1f177819 */ /* 0x000fe400000006ff */
[----:B------:R-:W-:Y:S02]  /*4890*/  ISETP.NE.AND.EX P4, PT, RZ, UR5, PT, P4 ;  /* 0x00000005ff007c0c */ /* 0x000fe4000bf85340 */
[----:B------:R-:W-:Y:S01]  /*48a0*/  PRMT R0, RZ, 0x654, R0 ;  /* 0x00000654ff007816 */ /* 0x000fe20000000000 */
[----:B------:R-:W-:Y:S01]  /*48b0*/  @!PT LDS RZ, [RZ] ;  /* 0x00000000fffff984 */ /* 0x000fe20000000800 */
[----:B------:R-:W-:Y:S01]  /*48c0*/  @!PT LDS RZ, [RZ] ;  /* 0x00000000fffff984 */ /* 0x000fe20000000800 */
[----:B------:R-:W-:Y:S01]  /*48d0*/  @!PT LDS RZ, [RZ] ;  /* 0x00000000fffff984 */ /* 0x000fe20000000800 */
[----:B------:R-:W-:Y:S01]  /*48e0*/  @!PT LDS RZ, [RZ] ;  /* 0x00000000fffff984 */ /* 0x000fe20000000800 */
[----:B------:R2:W-:Y:S06]  /*48f0*/  MEMBAR.ALL.CTA ;  /* 0x0000000000007992 */ /* 0x0005ec0000008000 */
[----:B--2---:R-:W2:Y:S02]  /*4900*/  FENCE.VIEW.ASYNC.S ;  /* 0x00000000000073c6 */ /* 0x004ea40000000000 */
[----:B--2---:R2:W-:Y:S01]  /*4910*/  SYNCS.ARRIVE.TRANS64.RED.A1T0 RZ, [R0+URZ], RZ ;  /* 0x000000ff00ff79a7 */ /* 0x0045e200081004ff */
[----:B---3--:R-:W-:Y:S11]  /*4920*/  LOP3.LUT P3, RZ, R26, 0x1, RZ, 0xc0, !PT ;  /* 0x000000011aff7812 */ /* 0x008ff6000786c0ff */
[----:B------:R-:W-:Y:S02]  /*4930*/  @!UPT UIADD3 URZ, UPT, UPT, URZ, URZ, URZ ;  /* 0x000000fffffff290 */ /* 0x000fe4000fffe0ff */
[----:B------:R-:W-:Y:S02]  /*4940*/  @P3 MOV R13, R24 ;  /* 0x00000018000d3202 */ /* 0x000fe40000000f00 */
[----:B------:R-:W-:Y:S01]  /*4950*/  @P3 LOP3.LUT R8, R25, 0xffff, RZ, 0xc0, !PT ;  /* 0x0000ffff19083812 */ /* 0x000fe200078ec0ff */
[----:B--2---:R-:W-:Y:S06]  /*4960*/  @!P0 BRA `(.L_x_90) ;  /* 0x0000000000a48947 */ /* 0x004fec0003800000 */
[----:B-1----:R-:W-:Y:S01]  /*4970*/  IMAD.HI.U32 R35, R20, R7, RZ ;  /* 0x0000000714237227 */ /* 0x002fe200078e00ff */
[----:B------:R-:W-:Y:S02]  /*4980*/  ISETP.NE.AND P0, PT, R6, 0x1, PT ;  /* 0x000000010600780c */ /* 0x000fe40003f05270 */
[----:B------:R-:W-:Y:S01]  /*4990*/  ISETP.NE.AND P2, PT, R22, 0x1, PT ;  /* 0x000000011600780c */ /* 0x000fe20003f45270 */
[----:B----4-:R-:W-:Y:S01]  /*49a0*/  IMAD.HI.U32 R34, R19, R16, RZ ;  /* 0x0000001013227227 */ /* 0x010fe200078e00ff */
[----:B------:R-:W-:Y:S02]  /*49b0*/  SHF.R.U32.HI R35, RZ, R18, R35 ;  /* 0x00000012ff237219 */ /* 0x000fe40000011623 */
[----:B------:R-:W-:Y:S01]  /*49c0*/  ISETP.NE.AND P5, PT, R2, 0x1, PT ;  /* 0x000000010200780c */ /* 0x000fe20003fa5270 */
[----:B------:R-:W-:Y:S01]  /*49d0*/  IMAD.HI.U32 R36, R13, R16, RZ ;  /* 0x000000100d247227 */ /* 0x000fe200078e00ff */
[----:B------:R-:W-:Y:S02]  /*49e0*/  SHF.R.U32.HI R34, RZ, R17, R34 ;  /* 0x00000011ff227219 */ /* 0x000fe40000011622 */
[----:B------:R-:W-:Y:S01]  /*49f0*/  SEL R3, R20, R35, !P0 ;  /* 0x0000002314037207 */ /* 0x000fe20004000000 */
[C---:B------:R-:W-:Y:S01]  /*4a00*/  IMAD.HI.U32 R35, R8.reuse, R7, RZ ;  /* 0x0000000708237227 */ /* 0x040fe200078e00ff */
[----:B------:R-:W-:Y:S02]  /*4a10*/  SEL R11, R19, R34, !P5 ;  /* 0x00000022130b7207 */ /* 0x000fe40006800000 */
[----:B------:R-:W-:Y:S01]  /*4a20*/  SHF.R.U32.HI R36, RZ, R17, R36 ;  /* 0x00000011ff247219 */ /* 0x000fe20000011624 */
[----:B------:R-:W-:Y:S01]  /*4a30*/  IMAD.HI.U32 R38, R3, R4, RZ ;  /* 0x0000000403267227 */ /* 0x000fe200078e00ff */
[----:B------:R-:W-:Y:S03]  /*4a40*/  SHF.R.U32.HI R35, RZ, R18, R35 ;  /* 0x00000012ff237219 */ /* 0x000fe60000011623 */
[----:B------:R-:W-:Y:S01]  /*4a50*/  IMAD.HI.U32 R34, R11, R4, RZ ;  /* 0x000000040b227227 */ /* 0x000fe200078e00ff */
[----:B------:R-:W-:Y:S02]  /*4a60*/  @P2 SHF.R.U32.HI R3, RZ, R5, R38 ;  /* 0x00000005ff032219 */ /* 0x000fe40000011626 */
[----:B------:R-:W-:Y:S02]  /*4a70*/  SEL R9, R8, R35, !P0 ;  /* 0x0000002308097207 */ /* 0x000fe40004000000 */
[----:B------:R-:W-:Y:S01]  /*4a80*/  @P2 SHF.R.U32.HI R11, RZ, R5, R34 ;  /* 0x00000005ff0b2219 */ /* 0x000fe20000011622 */
[C---:B------:R-:W-:Y:S01]  /*4a90*/  IMAD R10, R22.reuse, R3, RZ ;  /* 0x00000003160a7224 */ /* 0x040fe200078e02ff */
[----:B------:R-:W-:Y:S01]  /*4aa0*/  SEL R3, R13, R36, !P5 ;  /* 0x000000240d037207 */ /* 0x000fe20006800000 */
[C---:B------:R-:W-:Y:S03]  /*4ab0*/  IMAD.HI.U32 R14, R9.reuse, R4, RZ ;  /* 0x00000004090e7227 */ /* 0x040fe600078e00ff */
[----:B------:R-:W-:Y:S01]  /*4ac0*/  ISETP.GE.AND P0, PT, R9, R10, PT ;  /* 0x0000000a0900720c */ /* 0x000fe20003f06270 */
[C---:B------:R-:W-:Y:S01]  /*4ad0*/  IMAD R12, R22.reuse, R11, RZ ;  /* 0x0000000b160c7224 */ /* 0x040fe200078e02ff */
[-C--:B------:R-:W-:Y:S04]  /*4ae0*/  SHF.R.U32.HI R14, RZ, R5.reuse, R14 ;  /* 0x00000005ff0e7219 */ /* 0x080fe8000001160e */
[----:B------:R-:W-:Y:S02]  /*4af0*/  ISETP.GE.OR P0, PT, R3, R12, P0 ;  /* 0x0000000c0300720c */ /* 0x000fe40000706670 */
[----:B------:R-:W-:Y:S05]  /*4b00*/  SEL R15, R9, R14, !P2 ;  /* 0x0000000e090f7207 */ /* 0x000fea0005000000 */
[----:B------:R-:W-:Y:S04]  /*4b10*/  IMAD.MOV R14, RZ, RZ, -R15 ;  /* 0x000000ffff0e7224 */ /* 0x000fe800078e0a0f */
[----:B------:R-:W-:Y:S02]  /*4b20*/  IMAD R14, R22, R14, R9 ;  /* 0x0000000e160e7224 */ /* 0x000fe400078e0209 */
[C---:B------:R-:W-:Y:S05]  /*4b30*/  @!P0 IMAD.HI.U32 R10, R3.reuse, R4, RZ ;  /* 0x00000004030a8227 */ /* 0x040fea00078e00ff */
[----:B------:R-:W-:Y:S04]  /*4b40*/  @!P0 SHF.R.U32.HI R10, RZ, R5, R10 ;  /* 0x00000005ff0a8219 */ /* 0x000fe8000001160a */
[----:B------:R-:W-:Y:S01]  /*4b50*/  @!P0 SEL R0, R3, R10, !P2 ;  /* 0x0000000a03008207 */ /* 0x000fe20005000000 */
[----:B------:R-:W-:Y:S03]  /*4b60*/  IMAD.MOV R10, RZ, RZ, -R3 ;  /* 0x000000ffff0a7224 */ /* 0x000fe600078e0a03 */
[----:B------:R-:W-:Y:S01]  /*4b70*/  @!P0 IADD3 R15, PT, PT, R15, -R0, RZ ;  /* 0x800000000f0f8210 */ /* 0x000fe20007ffe0ff */
[----:B------:R-:W-:Y:S01]  /*4b80*/  @!P0 IMAD R0, R11, R14, R0 ;  /* 0x0000000e0b008224 */ /* 0x000fe200078e0200 */
[----:B------:R-:W-:Y:S01]  /*4b90*/  IADD3 R11, PT, PT, -R9, RZ, RZ ;  /* 0x000000ff090b7210 */ /* 0x000fe20007ffe1ff */
[----:B------:R-:W-:Y:S02]  /*4ba0*/  IMAD R13, R2, R10, R13 ;  /* 0x0000000a020d7224 */ /* 0x000fe400078e020d */
[----:B------:R-:W-:Y:S02]  /*4bb0*/  @!P0 IMAD R9, R15, R22, R3 ;  /* 0x000000160f098224 */ /* 0x000fe400078e0203 */
[----:B------:R-:W-:Y:S02]  /*4bc0*/  @!P0 IMAD.MOV.U32 R3, RZ, RZ, R0 ;  /* 0x000000ffff038224 */ /* 0x000fe400078e0000 */
[----:B------:R-:W-:Y:S02]  /*4bd0*/  IMAD R8, R6, R11, R8 ;  /* 0x0000000b06087224 */ /* 0x000fe400078e0208 */
[----:B------:R-:W-:Y:S02]  /*4be0*/  IMAD R13, R3, R2, R13 ;  /* 0x00000002030d7224 */ /* 0x000fe400078e020d */
[----:B------:R-:W-:Y:S02]  /*4bf0*/  IMAD R8, R9, R6, R8 ;  /* 0x0000000609087224 */ /* 0x000fe400078e0208 */
.L_x_90:
[----:B------:R-:W-:Y:S05]  /*4c00*/  BRA.U UP1, `(.L_x_91) ;  /* 0x0000000101107547 */ /* 0x000fea000b800000 */
[----:B------:R-:W-:Y:S04]  /*4c10*/  MOV R0, UR6 ;  /* 0x0000000600007c02 */ /* 0x000fe80008000f00 */
[----:B------:R-:W-:Y:S04]  /*4c20*/  SHF.L.U32 R3, R0, 0x1f, RZ ;  /* 0x0000001f00037819 */ /* 0x000fe800000006ff */
[----:B------:R-:W2:Y:S02]  /*4c30*/  SYNCS.PHASECHK.TRANS64.TRYWAIT P0, [UR7+0x198], R3 ;  /* 0x00019803ff0075a7 */ /* 0x000ea40008001107 */
[----:B--2---:R-:W-:Y:S05]  /*4c40*/  @!P0 BRA `(.L_x_92) ;  /* 0x0000003800548947 */ /* 0x004fea0003800000 */
.L_x_91:
[----:B------:R-:W-:Y:S05]  /*4c50*/  BRA.U !UP6, `(.L_x_93) ;  /* 0x000000010e347547 */ /* 0x000fea000b800000 */
[----:B------:R-:W-:Y:S01]  /*4c60*/  UPLOP3.LUT UP0, UPT, UPT, UPT, UP5, 0x80, 0x8 ;  /* 0x000000000008789c */ /* 0x000fe20003f0f050 */
[----:B------:R-:W-:Y:S05]  /*4c70*/  HFMA2 R102, -RZ, RZ, 0, 5.9604644775390625e-08 ;  /* 0x00000001ff667431 */ /* 0x000fea00000001ff */
[----:B------:R-:W-:Y:S05]  /*4c80*/  PLOP3.LUT P0, PT, PT, PT, UP0, 0x80, 0x8 ;  /* 0x000000000008781c */ /* 0x000fea0003f0f008 */
[----:B------:R-:W3:Y:S01]  /*4c90*/  @UP0 LDCU.64 UR10, c[0x0][0x888] ;  /* 0x00011100ff0a07ac */ /* 0x000ee20008000a00 */
[----:B------:R-:W-:Y:S04]  /*4ca0*/  @UP0 UIMAD UR8, UR36, UR4, URZ ;  /* 0x00000004240802a4 */ /* 0x000fe8000f8e02ff */
[----:B---3--:R-:W-:Y:S06]  /*4cb0*/  @UP0 UIMAD.WIDE UR10, UR8, 0x4, UR10 ;  /* 0x00000004080a08a5 */ /* 0x008fec000f8e020a */
[----:B------:R-:W-:Y:S02]  /*4cc0*/  IMAD.U32 R10, RZ, RZ, UR10 ;  /* 0x0000000aff0a7e24 */ /* 0x000fe4000f8e00ff */
[----:B------:R-:W-:Y:S05]  /*4cd0*/  IMAD.U32 R11, RZ, RZ, UR11 ;  /* 0x0000000bff0b7e24 */ /* 0x000fea000f8e00ff */
[----:B--2---:R-:W2:Y:S02]  /*4ce0*/  @P0 LDG.E R0, desc[UR46][R10.64] ;  /* 0x0000002e0a000981 */ /* 0x004ea4000c1e1900 */
[----:B--2---:R-:W-:Y:S01]  /*4cf0*/  @P0 R2UR UR39, R0 ;  /* 0x00000000002702ca */ /* 0x004fe200000e0000 */
[----:B------:R-:W-:Y:S05]  /*4d00*/  IMAD.MOV.U32 R0, RZ, RZ, 0x1 ;  /* 0x00000001ff007424 */ /* 0x000fea00078e00ff */
[----:B------:R-:W-:Y:S08]  /*4d10*/  @!P0 PRMT R102, R0, 0x7610, R102 ;  /* 0x0000761000668816 */ /* 0x000ff00000000066 */
[----:B------:R-:W3:Y:S02]  /*4d20*/  @!UP0 LDCU UR39, c[0x0][0x880] ;  /* 0x00011000ff2787ac */ /* 0x000ee40008000800 */
.L_x_93:
[----:B---3--:R-:W-:Y:S01]  /*4d30*/  @!P4 ISETP.EQ.AND P5, PT, RZ, UR39, PT ;  /* 0x00000027ff00cc0c */ /* 0x008fe2000bfa2270 */
[----:B------:R-:W-:Y:S01]  /*4d40*/  @!UPT UIADD3 URZ, UPT, UPT, URZ, URZ, URZ ;  /* 0x000000fffffff290 */ /* 0x000fe2000fffe0ff */
[----:B------:R-:W-:Y:S11]  /*4d50*/  @!P4 BRA `(.L_x_94) ;  /* 0x000000000014c947 */ /* 0x000ff60003800000 */
[----:B------:R-:W-:Y:S02]  /*4d60*/  LOP3.LUT P0, RZ, R102, 0xff, RZ, 0xc0, !PT ;  /* 0x000000ff66ff7812 */ /* 0x000fe4000780c0ff */
[----:B------:R-:W-:Y:S04]  /*4d70*/  PLOP3.LUT P5, PT, PT, PT, UP0, 0x80, 0x8 ;  /* 0x000000000008781c */ /* 0x000fe80003faf008 */
[----:B------:R-:W-:Y:S07]  /*4d80*/  PLOP3.LUT P5, PT, P5, PT, PT, 0x8, 0x80 ;  /* 0x000000000080781c */ /* 0x000fee0002fae170 */
[----:B------:R-:W-:Y:S11]  /*4d90*/  @P0 ISETP.EQ.AND P5, PT, RZ, UR39, PT ;  /* 0x00000027ff000c0c */ /* 0x000ff6000bfa2270 */
[----:B------:R-:W-:Y:S02]  /*4da0*/  @!UPT UIADD3 URZ, UPT, UPT, URZ, URZ, URZ ;  /* 0x000000fffffff290 */ /* 0x000fe4000fffe0ff */
.L_x_94:
[----:B------:R-:W3:Y:S01]  /*4db0*/  SYNCS.PHASECHK.TRANS64.TRYWAIT P4, [UR7+0x188], R23 ;  /* 0x00018817ff0075a7 */ /* 0x000ee20008081107 */
[----:B------:R-:W-:Y:S01]  /*4dc0*/  @P3 SHF.R.U32.HI R28, RZ, 0x10, R25 ;  /* 0x00000010ff1c3819 */ /* 0x000fe20000011619 */
[----:B------:R-:W-:Y:S01]  /*4dd0*/  VIADD R30, R30, 0x1 ;  /* 0x000000011e1e7836 */ /* 0x000fe20000000000 */
[----:B------:R-:W1:Y:S08]  /*4de0*/  LDC.64 R14, c[0x0][0xb10] ;  /* 0x0002c400ff0e7b82 */ /* 0x000e700000000a00 */
[----:B------:R-:W4:Y:S08]  /*4df0*/  LDC.64 R10, c[0x0][0xb18] ;  /* 0x0002c600ff0a7b82 */ /* 0x000f300000000a00 */
[----:B--2---:R-:W2:Y:S08]  /*4e00*/  @!P1 LDC R0, c[0x0][0xb20] ;  /* 0x0002c800ff009b82 */ /* 0x004eb00000000800 */
[----:B------:R-:W2:Y:S01]  /*4e10*/  @!P1 LDC R3, c[0x0][0xb0c] ;  /* 0x0002c300ff039b82 */ /* 0x000ea20000000800 */
[----:B-1----:R-:W-:Y:S05]  /*4e20*/  @!P1 IMAD.HI.U32 R14, R13, R14, RZ ;  /* 0x0000000e0d0e9227 */ /* 0x002fea00078e00ff */
[----:B------:R-:W-:Y:S01]  /*4e30*/  @!P1 SHF.R.U32.HI R14, RZ, R15, R14 ;  /* 0x0000000fff0e9219 */ /* 0x000fe2000001160e */
[----:B----4-:R-:W-:Y:S01]  /*4e40*/  @!P1 IMAD.HI.U32 R11, R8, R11, RZ ;  /* 0x0000000b080b9227 */ /* 0x010fe200078e00ff */
[----:B------:R-:W-:Y:S04]  /*4e50*/  @!P1 ISETP.NE.AND P0, PT, R10, 0x1, PT ;  /* 0x000000010a00980c */ /* 0x000fe80003f05270 */
[----:B--2---:R-:W-:Y:S02]  /*4e60*/  @!P1 SHF.R.U32.HI R9, RZ, R0, R11 ;  /* 0x00000000ff099219 */ /* 0x004fe4000001160b */
[----:B------:R-:W-:Y:S02]  /*4e70*/  @!P1 ISETP.NE.AND P2, PT, R3, 0x1, PT ;  /* 0x000000010300980c */ /* 0x000fe40003f45270 */
[----:B------:R-:W-:Y:S02]  /*4e80*/  @!P1 SEL R9, R8, R9, !P0 ;  /* 0x0000000908099207 */ /* 0x000fe40004000000 */
[----:B------:R-:W-:Y:S02]  /*4e90*/  ELECT P0, URZ, PT ;  /* 0x0000000000ff782f */ /* 0x000fe40003800000 */
[----:B------:R-:W-:Y:S05]  /*4ea0*/  @!P1 SEL R14, R13, R14, !P2 ;  /* 0x0000000e0d0e9207 */ /* 0x000fea0005000000 */
[----:B------:R-:W-:Y:S02]  /*4eb0*/  @!P1 IMAD.IADD R0, R9, 0x1, -R14 ;  /* 0x0000000109009824 */ /* 0x000fe400078e0a0e */
[----:B------:R-:W-:Y:S02]  /*4ec0*/  @!P1 IMAD.IADD R9, R14, 0x1, -R9 ;  /* 0x000000010e099824 */ /* 0x000fe400078e0a09 */
[----:B------:R-:W-:Y:S02]  /*4ed0*/  @!P1 IMAD R13, R0, R3, R13 ;  /* 0x00000003000d9224 */ /* 0x000fe400078e020d */
[----:B------:R-:W-:Y:S01]  /*4ee0*/  @!P1 IMAD R8, R9, R10, R8 ;  /* 0x0000000a09089224 */ /* 0x000fe200078e0208 */
[----:B---3--:R-:W-:Y:S06]  /*4ef0*/  @!P4 BRA `(.L_x_95) ;  /* 0x0000003400c0c947 */ /* 0x008fec0003800000 */
.L_x_185:
[----:B------:R-:W-:Y:S01]  /*4f00*/  PLOP3.LUT P5, PT, P5, P0, PT, 0xf2, 0x2f ;  /* 0x00000000002f781c */ /* 0x000fe20002fa1e72 */
[----:B------:R-:W-:Y:S01]  /*4f10*/  UMOV UR14, 0x0 ;  /* 0x00000000000e7882 */ /* 0x000fe20000000000 */
[----:B------:R-:W-:Y:S01]  /*4f20*/  UMOV UR15, 0x10000000 ;  /* 0x10000000000f7882 */ /* 0x000fe20000000000 */
[----:B------:R-:W-:Y:S01]  /*4f30*/  UMOV UR44, UR36 ;  /* 0x00000024002c7c82 */ /* 0x000fe20008000000 */
[----:B------:R-:W-:Y:S01]  /*4f40*/  UMOV UR28, UR36 ;  /* 0x00000024001c7c82 */ /* 0x000fe20008000000 */
[----:B------:R-:W-:Y:S01]  /*4f50*/  UMOV UR20, UR36 ;  /* 0x0000002400147c82 */ /* 0x000fe20008000000 */
[----:B------:R-:W-:Y:S01]  /*4f60*/  UMOV UR12, UR36 ;  /* 0x00000024000c7c82 */ /* 0x000fe20008000000 */
[----:B------:R-:W-:Y:S06]  /*4f70*/  LOP3.LUT R31, R31, 0x1, RZ, 0x3c, !PT ;  /* 0x000000011f1f7812 */ /* 0x000fec00078e3cff */
[----:B------:R-:W-:Y:S01]  /*4f80*/  @!P5 IADD3 R3, P0, PT, R32, 0x580, RZ ;  /* 0x000005802003d810 */ /* 0x000fe20007f1e0ff */
[----:B------:R-:W-:Y:S01]  /*4f90*/  @!P5 IMAD R101, R101, 0x50, RZ ;  /* 0x000000506565d824 */ /* 0x000fe200078e02ff */
[----:B------:R-:W-:Y:S01]  /*4fa0*/  VOTEU.ALL UP4, P5 ;  /* 0x0000000000ff7886 */ /* 0x000fe20002880000 */
[----:B------:R-:W-:Y:S01]  /*4fb0*/  @!P5 IMAD.SHL.U32 R103, R103, 0x40, RZ ;  /* 0x000000406767d824 */ /* 0x000fe200078e00ff */
[----:B------:R-:W-:Y:S01]  /*4fc0*/  @!P5 R2UR UR9, R3 ;  /* 0x000000000309d2ca */ /* 0x000fe200000e0000 */
[----:B-1----:R-:W-:Y:S01]  /*4fd0*/  @!P5 IMAD.X R0, RZ, RZ, R33, P0 ;  /* 0x000000ffff00d224 */ /* 0x002fe200000e0621 */
[----:B------:R-:W-:Y:S01]  /*4fe0*/  @!P5 R2UR UR42, R101 ;  /* 0x00000000652ad2ca */ /* 0x000fe200000e0000 */
[----:B------:R-:W-:Y:S01]  /*4ff0*/  @!UP4 UIADD3 UR41, UPT, UPT, UR7, 0x180, URZ ;  /* 0x000001800729c890 */ /* 0x000fe2000fffe0ff */
[----:B------:R-:W-:Y:S01]  /*5000*/  @!P5 R2UR UR43, R103 ;  /* 0x00000000672bd2ca */ /* 0x000fe200000e0000 */
[----:B------:R-:W-:Y:S01]  /*5010*/  @!UP4 UIADD3 UR40, UPT, UPT, UR7, 0x280, URZ ;  /* 0x000002800728c890 */ /* 0x000fe2000fffe0ff */
[----:B------:R-:W-:Y:S01]  /*5020*/  @!P5 R2UR UR8, R0 ;  /* 0x000000000008d2ca */ /* 0x000fe200000e0000 */
[----:B------:R-:W-:Y:S01]  /*5030*/  VOTEU.ALL UP3, P5 ;  /* 0x0000000000ff7886 */ /* 0x000fe20002860000 */
[----:B------:R-:W-:Y:S01]  /*5040*/  @!UP4 UIADD3 UR32, UPT, UPT, UR7, 0x680, URZ ;  /* 0x000006800720c890 */ /* 0x000fe2000fffe0ff */
[----:B------:R-:W-:Y:S01]  /*5050*/  ISETP.NE.AND P0, PT, R30, 0x2, PT ;  /* 0x000000021e00780c */ /* 0x000fe20003f05270 */
[----:B------:R-:W-:Y:S01]  /*5060*/  VOTEU.ALL UP2, P5 ;  /* 0x0000000000ff7886 */ /* 0x000fe20002840000 */
[----:B------:R-:W-:Y:S01]  /*5070*/  UMOV UR33, UR41 ;  /* 0x0000002900217c82 */ /* 0x000fe20008000000 */
[----:B------:R-:W-:Y:S01]  /*5080*/  @!UP4 UIADD3 UR24, UPT, UPT, UR7, 0xa80, URZ ;  /* 0x00000a800718c890 */ /* 0x000fe2000fffe0ff */
[----:B------:R-:W-:Y:S01]  /*5090*/  IMAD.U32 R10, RZ, RZ, UR9 ;  /* 0x00000009ff0a7e24 */ /* 0x000fe2000f8e00ff */
[----:B------:R-:W-:Y:S01]  /*50a0*/  VOTEU.ALL UP1, P5 ;  /* 0x0000000000ff7886 */ /* 0x000fe20002820000 */
[----:B------:R-:W-:Y:S01]  /*50b0*/  @!UP4 UIADD3 UR34, UPT, UPT, UR42, 0x10, URZ ;  /* 0x000000102a22c890 */ /* 0x000fe2000fffe0ff */
[----:B------:R-:W-:Y:S01]  /*50c0*/  SEL R0, RZ, 0x1, P0 ;  /* 0x00000001ff007807 */ /* 0x000fe20000000000 */
[----:B------:R-:W-:Y:S01]  /*50d0*/  UMOV UR35, UR43 ;  /* 0x0000002b00237c82 */ /* 0x000fe20008000000 */
[----:B------:R-:W-:Y:S01]  /*50e0*/  @!P5 R2UR UR22, R10 ;  /* 0x000000000a16d2ca */ /* 0x000fe200000e0000 */
[----:B------:R-:W-:Y:S01]  /*50f0*/  IMAD.U32 R11, RZ, RZ, UR8 ;  /* 0x00000008ff0b7e24 */ /* 0x000fe2000f8e00ff */
[----:B------:R-:W-:Y:S01]  /*5100*/  @!UP4 UIADD3 UR26, UPT, UPT, UR42, 0x20, URZ ;  /* 0x000000202a1ac890 */ /* 0x000fe2000fffe0ff */
[----:B------:R-:W-:Y:S01]  /*5110*/  LOP3.LUT R29, R29, R0, RZ, 0x3c, !PT ;  /* 0x000000001d1d7212 */ /* 0x000fe200078e3cff */
[----:B------:R-:W-:Y:S01]  /*5120*/  UMOV UR25, UR41 ;  /* 0x0000002900197c82 */ /* 0x000fe20008000000 */
[----:B------:R-:W-:Y:S01]  /*5130*/  UMOV UR27, UR43 ;  /* 0x0000002b001b7c82 */ /* 0x000fe20008000000 */
[----:B------:R-:W-:Y:S01]  /*5140*/  @!P5 R2UR UR23, R11 ;  /* 0x000000000b17d2ca */ /* 0x000fe200000e0000 */
[----:B------:R-:W-:Y:S01]  /*5150*/  @!UP4 UIADD3 UR16, UPT, UPT, UR7, 0xe80, URZ ;  /* 0x00000e800710c890 */ /* 0x000fe2000fffe0ff */
[----:B------:R-:W-:Y:S01]  /*5160*/  SEL R30, R30, RZ, P0 ;  /* 0x000000ff1e1e7207 */ /* 0x000fe20000000000 */
[----:B------:R-:W-:Y:S01]  /*5170*/  @!UP4 UIADD3 UR18, UPT, UPT, UR42, 0x30, URZ ;  /* 0x000000302a12c890 */ /* 0x000fe2000fffe0ff */
[----:B------:R-:W-:Y:S01]  /*5180*/  IMAD.IADD R101, R8, 0x1, R93 ;  /* 0x0000000108657824 */ /* 0x000fe200078e025d */
[----:B------:R-:W-:Y:S01]  /*5190*/  UMOV UR17, UR41 ;  /* 0x0000002900117c82 */ /* 0x000fe20008000000 */
[----:B------:R-:W-:Y:S01]  /*51a0*/  UMOV UR19, UR43 ;  /* 0x0000002b00137c82 */ /* 0x000fe20008000000 */
[----:B------:R-:W-:Y:S01]  /*51b0*/  @!UP4 UIADD3 UR8, UPT, UPT, UR7, 0x1280, URZ ;  /* 0x000012800708c890 */ /* 0x000fe2000fffe0ff */
[----:B------:R-:W-:Y:S01]  /*51c0*/  IMAD.IADD R103, R13, 0x1, R100 ;  /* 0x000000010d677824 */ /* 0x000fe200078e0264 */
[----:B------:R-:W-:Y:S01]  /*51d0*/  @!UP4 UIADD3 UR10, UPT, UPT, UR42, 0x40, URZ ;  /* 0x000000402a0ac890 */ /* 0x000fe2000fffe0ff */
[----:B------:R-:W-:Y:S01]  /*51e0*/  UMOV UR9, UR41 ;  /* 0x0000002900097c82 */ /* 0x000fe20008000000 */
[----:B------:R-:W-:Y:S02]  /*51f0*/  UMOV UR11, UR43 ;  /* 0x0000002b000b7c82 */ /* 0x000fe40008000000 */
[----:B------:R-:W-:Y:S01]  /*5200*/  @!UP3 UTMALDG.3D [UR40], [UR22], desc[UR14] ;  /* 0x00000e281600b5b4 */ /* 0x000fe20008011000 */
[----:B------:R1:W-:Y:S01]  /*5210*/  @!UP2 UTMALDG.3D [UR32], [UR22], desc[UR14] ;  /* 0x00000e201600a5b4 */ /* 0x0003e20008011000 */
[----:B------:R-:W-:Y:S01]  /*5220*/  VOTEU.ALL UP2, P5 ;  /* 0x0000000000ff7886 */ /* 0x000fe20002840000 */
[----:B------:R2:W-:Y:S01]  /*5230*/  @!UP1 UTMALDG.3D [UR24], [UR22], desc[UR14] ;  /* 0x00000e18160095b4 */ /* 0x0005e20008011000 */
[----:B------:R-:W-:Y:S03]  /*5240*/  VOTEU.ALL UP1, P5 ;  /* 0x0000000000ff7886 */ /* 0x000fe60002820000 */
[----:B------:R2:W-:Y:S02]  /*5250*/  @!UP2 UTMALDG.3D [UR16], [UR22], desc[UR14] ;  /* 0x00000e101600a5b4 */ /* 0x0005e40008011000 */
[----:B------:R2:W-:Y:S01]  /*5260*/  @!UP1 UTMALDG.3D [UR8], [UR22], desc[UR14] ;  /* 0x00000e08160095b4 */ /* 0x0005e20008011000 */
[----:B------:R2:W-:Y:S01]  /*5270*/  @!P5 SYNCS.ARRIVE.TRANS64.RED.A0TR RZ, [UR7+0x180], R21 ;  /* 0x00018015ffffd9a7 */ /* 0x0005e20008300407 */
[----:B------:R-:W-:Y:S01]  /*5280*/  UPLOP3.LUT UP1, UPT, UPT, UPT, UPT, 0x80, 0x8 ;  /* 0x000000000008789c */ /* 0x000fe20003f2f070 */
[----:B-1----:R-:W-:Y:S01]  /*5290*/  @P3 R2UR UR36, R28 ;  /* 0x000000001c2432ca */ /* 0x002fe200000e0000 */
[----:B------:R-:W-:Y:S01]  /*52a0*/  SYNCS.ARRIVE.TRANS64.RED.A1T0 RZ, [UR37], RZ ;  /* 0x000000ffffff79a7 */ /* 0x000fe20008100425 */
[----:B------:R-:W-:Y:S02]  /*52b0*/  @!UPT UIADD3 URZ, UPT, UPT, URZ, URZ, URZ ;  /* 0x000000fffffff290 */ /* 0x000fe4000fffe0ff */
[----:B------:R-:W-:Y:S11]  /*52c0*/  @P3 BRA `(.L_x_96) ;  /* 0xfffffff400483947 */ /* 0x000ff6000383ffff */
[----:B------:R-:W-:Y:S07]  /*52d0*/  MOV R0, UR7 ;  /* 0x0000000700007c02 */ /* 0x000fee0008000f00 */
.L_x_97:
[----:B-1----:R-:W-:-:S04]  /*52e0*/  SHF.L.U32 R3, R31, 0x1f, RZ ;  /* 0x0000001f1f037819 */ /* 0x002fc800000006ff */
[----:B------:R1:W3:Y:S03]  /*52f0*/  SYNCS.PHASECHK.TRANS64.TRYWAIT P0, [R0+URZ+0x188], R3 ;  /* 0x00018803000075a7 */ /* 0x0002e600080011ff */
[----:B---3--:R-:W-:Y:S05]  /*5300*/  @!P0 NANOSLEEP.SYNCS 0x989680 ;  /* 0x009896800000895d */ /* 0x008fea0003900000 */
[----:B------:R-:W3:Y:S02]  /*5310*/  @!P0 SYNCS.PHASECHK.TRANS64 P0, [R0+URZ+0x188], R3 ;  /* 0x00018803000085a7 */ /* 0x000ee400080010ff */
[----:B--23--:R-:W-:Y:S05]  /*5320*/  @P0 EXIT ;  /* 0x000000000000094d */ /* 0x00cfea0003800000 */
[----:B------:R-:W-:Y:S05]  /*5330*/  BRA `(.L_x_97) ;  /* 0xfffffffc00e87947 */ /* 0x000fea000383ffff */
.L_x_88:
[----:B------:R-:W-:-:S06]  /*5340*/  UISETP.GE.AND UP1, UPT, UR8, 0x4, UPT ;  /* 0x000000040800788c */ /* 0x000fcc000bf26270 */
[----:B------:R-:W-:-:S13]  /*5350*/  PLOP3.LUT P0, PT, PT, PT, UP1, 0x80, 0x8 ;  /* 0x000000000008781c */ /* 0x000fda0003f0f018 */
[----:B------:R-:W-:Y:S05]  /*5360*/  @!P0 EXIT ;  /* 0x000000000000894d */ /* 0x000fea0003800000 */
[----:B------:R-:W-:Y:S01]  /*5370*/  BAR.SYNC.DEFER_BLOCKING 0x6, 0xa0 ;  /* 0x0182800000007b1d */ /* 0x000fe20000010000 */
[--C-:B------:R-:W-:Y:S01]  /*5380*/  SHF.R.U32.HI R4, RZ, 0x4, R113.reuse ;  /* 0x00000004ff047819 */ /* 0x100fe20000011671 */
[C---:B------:R-:W-:Y:S01]  /*5390*/  IMAD.SHL.U32 R0, R113.reuse, 0x10, RZ ;  /* 0x0000001071007824 */ /* 0x040fe200078e00ff */
[----:B------:R-:W-:Y:S01]  /*53a0*/  CS2R R110, SRZ ;  /* 0x00000000006e7805 */ /* 0x000fe2000001ff00 */
[----:B------:R-:W-:Y:S01]  /*53b0*/  IMAD.U32 R2, R113, 0x10000, RZ ;  /* 0x0001000071027824 */ /* 0x000fe200078e00ff */
[----:B------:R-:W-:Y:S01]  /*53c0*/  LOP3.LUT R4, R4, 0x1, RZ, 0xc0, !PT ;  /* 0x0000000104047812 */ /* 0x000fe200078ec0ff */
[----:B------:R-:W-:Y:S02]  /*53d0*/  UMOV UR44, 0x400 ;  /* 0x00000400002c7882 */ /* 0x000fe40000000000 */
[----:B------:R-:W1:Y:S01]  /*53e0*/  LDC R105, c[0x0][0x370] ;  /* 0x0000dc00ff697b82 */ /* 0x000e620000000800 */
[----:B------:R-:W-:Y:S01]  /*53f0*/  ULEA UR44, UR37, UR44, 0x18 ;  /* 0x0000002c252c7291 */ /* 0x000fe2000f8ec0ff */
[----:B------:R-:W-:Y:S01]  /*5400*/  LOP3.LUT R0, R0, 0xf0, RZ, 0xc0, !PT ;  /* 0x000000f000007812 */ /* 0x000fe200078ec0ff */
[----:B------:R-:W-:Y:S01]  /*5410*/  IMAD.MOV.U32 R112, RZ, RZ, RZ ;  /* 0x000000ffff707224 */ /* 0x000fe200078e00ff */
[----:B------:R-:W-:Y:S01]  /*5420*/  LOP3.LUT R107, R4, 0x60, R113, 0xf8, !PT ;  /* 0x00000060046b7812 */ /* 0x000fe200078ef871 */
[----:B------:R-:W-:Y:S01]  /*5430*/  IMAD.MOV.U32 R115, RZ, RZ, RZ ;  /* 0x000000ffff737224 */ /* 0x000fe200078e00ff */
[----:B------:R-:W-:Y:S01]  /*5440*/  LOP3.LUT R2, R2, 0x600000, RZ, 0xc0, !PT ;  /* 0x0060000002027812 */ /* 0x000fe200078ec0ff */
[----:B------:R-:W2:Y:S01]  /*5450*/  LDCU.64 UR48, c[0x0][0x348] ;  /* 0x00006900ff3077ac */ /* 0x000ea20008000a00 */
[----:B------:R-:W4:Y:S01]  /*5460*/  LDC R56, c[0x0][0xb0c] ;  /* 0x0002c300ff387b82 */ /* 0x000f220000000800 */
[----:B------:R-:W-:Y:S01]  /*5470*/  IMAD R107, R107, 0x8, R0 ;  /* 0x000000086b6b7824 */ /* 0x000fe200078e0200 */
[----:B------:R-:W-:Y:S01]  /*5480*/  LOP3.LUT R113, R113, 0x60, RZ, 0xc0, !PT ;  /* 0x0000006071717812 */ /* 0x000fe200078ec0ff */
[----:B------:R-:W1:Y:S01]  /*5490*/  LDCU.64 UR40, c[0x0][0x888] ;  /* 0x00011100ff2877ac */ /* 0x000e620008000a00 */
[----:B------:R-:W1:Y:S04]  /*54a0*/  LDCU.64 UR42, c[0x0][0x890] ;  /* 0x00011200ff2a77ac */ /* 0x000e680008000a00 */
[----:B------:R-:W1:Y:S01]  /*54b0*/  LDC R104, c[0x0][0xb20] ;  /* 0x0002c800ff687b82 */ /* 0x000e620000000800 */
[----:B------:R-:W3:Y:S01]  /*54c0*/  LDS R3, [UR44+0x250] ;  /* 0x0002502cff037984 */ /* 0x000ee20008000800 */
[----:B------:R-:W-:-:S06]  /*54d0*/  UMOV UR38, URZ ;  /* 0x000000ff00267c82 */ /* 0x000fcc0008000000 */
[----:B------:R-:W1:Y:S08]  /*54e0*/  LDC R23, c[0x0][0xb30] ;  /* 0x0002cc00ff177b82 */ /* 0x000e700000000800 */
[----:B------:R-:W1:Y:S08]  /*54f0*/  LDC.64 R98, c[0x0][0xb10] ;  /* 0x0002c400ff627b82 */ /* 0x000e700000000a00 */
[----:B------:R-:W1:Y:S08]  /*5500*/  LDC.64 R18, c[0x0][0xb18] ;  /* 0x0002c600ff127b82 */ /* 0x000e700000000a00 */
[----:B------:R-:W1:Y:S08]  /*5510*/  LDC.64 R16, c[0x0][0xb28] ;  /* 0x0002ca00ff107b82 */ /* 0x000e700000000a00 */
[----:B------:R-:W1:Y:S01]  /*5520*/  LDC.64 R96, c[0x0][0x8b0] ;  /* 0x00022c00ff607b82 */ /* 0x000e620000000a00 */
[----:B---3--:R-:W-:-:S07]  /*5530*/  IMAD.IADD R2, R3, 0x1, R2 ;  /* 0x0000000103027824 */ /* 0x008fce00078e0202 */
[----:B------:R-:W3:Y:S08]  /*5540*/  LDC.64 R94, c[0x0][0x8a8] ;  /* 0x00022a00ff5e7b82 */ /* 0x000ef00000000a00 */
[----:B--2-4-:R-:W1:Y:S02]  /*5550*/  LDC R106, c[0x0][0x374] ;  /* 0x0000dd00ff6a7b82 */ /* 0x014e640000000800 */
.L_x_114:
[----:B------:R-:W-:Y:S02]  /*5560*/  LEA R0, R115, UR44, 0x3 ;  /* 0x0000002c73007c11 */ /* 0x000fe4000f8e18ff */
[----:B------:R-:W-:Y:S02]  /*5570*/  SHF.L.U32 R3, R111, 0x1f, RZ ;  /* 0x0000001f6f037819 */ /* 0x000fe400000006ff */
[----:B------:R-:W-:Y:S02]  /*5580*/  LEA R12, R115, UR44, 0x4 ;  /* 0x0000002c730c7c11 */ /* 0x000fe4000f8e20ff */
[----:B------:R-:W2:Y:S02]  /*5590*/  SYNCS.PHASECHK.TRANS64.TRYWAIT P0, [R0+URZ+0x1a0], R3 ;  /* 0x0001a003000075a7 */ /* 0x000ea400080011ff */
[----:B-123--:R-:W-:Y:S05]  /*55a0*/  @!P0 BRA `(.L_x_98) ;  /* 0x00000030002c8947 */ /* 0x00efea0003800000 */
.L_x_186:
[----:B------:R-:W-:Y:S01]  /*55b0*/  ISETP.GE.AND P0, PT, R22, 0x1, PT ;  /* 0x000000011600780c */ /* 0x000fe20003f06270 */
[----:B------:R-:W4:Y:S01]  /*55c0*/  LDS.128 R12, [R12+0x230] ;  /* 0x000230000c0c7984 */ /* 0x000f220000000c00 */
[----:B-1----:R-:W-:Y:S01]  /*55d0*/  ISETP.NE.U32.AND P2, PT, R96, RZ, PT ;  /* 0x000000ff6000720c */ /* 0x002fe20003f45070 */
[----:B--2---:R-:W-:Y:S01]  /*55e0*/  VIADD R0, R0, 0x1b0 ;  /* 0x000001b000007836 */ /* 0x004fe20000000000 */
[----:B------:R-:W-:Y:S01]  /*55f0*/  @!PT LDS RZ, [RZ] ;  /* 0x00000000fffff984 */ /* 0x000fe20000000800 */
[----:B------:R-:W-:Y:S01]  /*5600*/  @!PT LDS RZ, [RZ] ;  /* 0x00000000fffff984 */ /* 0x000fe20000000800 */
[----:B------:R-:W-:Y:S01]  /*5610*/  @!PT LDS RZ, [RZ] ;  /* 0x00000000fffff984 */ /* 0x000fe20000000800 */
[----:B------:R-:W-:Y:S01]  /*5620*/  @!PT LDS RZ, [RZ] ;  /* 0x00000000fffff984 */ /* 0x000fe20000000800 */
[----:B------:R1:W-:Y:S06]  /*5630*/  MEMBAR.ALL.CTA ;  /* 0x0000000000007992 */ /* 0x0003ec0000008000 */
[----:B-1----:R-:W1:Y:S01]  /*5640*/  FENCE.VIEW.ASYNC.S ;  /* 0x00000000000073c6 */ /* 0x002e620000000000 */
[----:B------:R-:W-:Y:S04]  /*5650*/  PRMT R0, RZ, 0x654, R0 ;  /* 0x00000654ff007816 */ /* 0x000fe80000000000 */
[----:B-1----:R1:W-:Y:S01]  /*5660*/  SYNCS.ARRIVE.TRANS64.RED.A1T0 RZ, [R0+URZ], RZ ;  /* 0x000000ff00ff79a7 */ /* 0x0023e200081004ff */
[----:B----4-:R-:W-:Y:S04]  /*5670*/  LOP3.LUT P6, RZ, R14, 0x1, RZ, 0xc0, !PT ;  /* 0x000000010eff7812 */ /* 0x010fe800078cc0ff */
[----:B------:R-:W-:Y:S09]  /*5680*/  P2R R114, PR, RZ, 0x40 ;  /* 0x00000040ff727803 */ /* 0x000ff20000000000 */
[----:B------:R-:W-:Y:S02]  /*5690*/  @P6 MOV R59, R12 ;  /* 0x0000000c003b6202 */ /* 0x000fe40000000f00 */
[----:B------:R-:W-:Y:S01]  /*56a0*/  @P6 LOP3.LUT R57, R13, 0xffff, RZ, 0xc0, !PT ;  /* 0x0000ffff0d396812 */ /* 0x000fe200078ec0ff */
[----:B-1----:R-:W-:Y:S06]  /*56b0*/  @!P0 BRA `(.L_x_99) ;  /* 0x0000000000a48947 */ /* 0x002fec0003800000 */
[----:B------:R-:W-:Y:S01]  /*56c0*/  IMAD.HI.U32 R11, R106, R19, RZ ;  /* 0x000000136a0b7227 */ /* 0x000fe200078e00ff */
[----:B------:R-:W-:Y:S02]  /*56d0*/  ISETP.NE.AND P0, PT, R18, 0x1, PT ;  /* 0x000000011200780c */ /* 0x000fe40003f05270 */
[----:B------:R-:W-:Y:S01]  /*56e0*/  ISETP.NE.AND P1, PT, R22, 0x1, PT ;  /* 0x000000011600780c */ /* 0x000fe20003f25270 */
[----:B------:R-:W-:Y:S01]  /*56f0*/  IMAD.HI.U32 R10, R105, R98, RZ ;  /* 0x00000062690a7227 */ /* 0x000fe200078e00ff */
[----:B------:R-:W-:Y:S02]  /*5700*/  SHF.R.U32.HI R11, RZ, R104, R11 ;  /* 0x00000068ff0b7219 */ /* 0x000fe4000001160b */
[----:B------:R-:W-:Y:S01]  /*5710*/  ISETP.NE.AND P3, PT, R56, 0x1, PT ;  /* 0x000000013800780c */ /* 0x000fe20003f65270 */
[----:B------:R-:W-:Y:S01]  /*5720*/  IMAD.HI.U32 R24, R59, R98, RZ ;  /* 0x000000623b187227 */ /* 0x000fe200078e00ff */
[----:B------:R-:W-:Y:S02]  /*5730*/  SHF.R.U32.HI R10, RZ, R99, R10 ;  /* 0x00000063ff0a7219 */ /* 0x000fe4000001160a */
[----:B------:R-:W-:Y:S01]  /*5740*/  SEL R3, R106, R11, !P0 ;  /* 0x0000000b6a037207 */ /* 0x000fe20004000000 */
[----:B------:R-:W-:Y:S01]  /*5750*/  IMAD.HI.U32 R11, R57, R19, RZ ;  /* 0x00000013390b7227 */ /* 0x000fe200078e00ff */
[----:B------:R-:W-:Y:S02]  /*5760*/  SEL R7, R105, R10, !P3 ;  /* 0x0000000a69077207 */ /* 0x000fe40005800000 */
[----:B------:R-:W-:Y:S01]  /*5770*/  SHF.R.U32.HI R24, RZ, R99, R24 ;  /* 0x00000063ff187219 */ /* 0x000fe20000011618 */
[-C--:B------:R-:W-:Y:S04]  /*5780*/  IMAD.HI.U32 R10, R3, R16.reuse, RZ ;  /* 0x00000010030a7227 */ /* 0x080fe800078e00ff */
[----:B------:R-:W-:Y:S01]  /*5790*/  IMAD.HI.U32 R20, R7, R16, RZ ;  /* 0x0000001007147227 */ /* 0x000fe200078e00ff */
[-C--:B------:R-:W-:Y:S02]  /*57a0*/  @P1 SHF.R.U32.HI R3, RZ, R17.reuse, R10 ;  /* 0x00000011ff031219 */ /* 0x080fe4000001160a */
[----:B------:R-:W-:Y:S02]  /*57b0*/  SHF.R.U32.HI R10, RZ, R104, R11 ;  /* 0x00000068ff0a7219 */ /* 0x000fe4000001160b */
[----:B------:R-:W-:Y:S01]  /*57c0*/  @P1 SHF.R.U32.HI R7, RZ, R17, R20 ;  /* 0x00000011ff071219 */ /* 0x000fe20000011614 */
[C---:B------:R-:W-:Y:S01]  /*57d0*/  IMAD R4, R22.reuse, R3, RZ ;  /* 0x0000000316047224 */ /* 0x040fe200078e02ff */
[----:B------:R-:W-:Y:S02]  /*57e0*/  SEL R5, R57, R10, !P0 ;  /* 0x0000000a39057207 */ /* 0x000fe40004000000 */
[----:B------:R-:W-:Y:S01]  /*57f0*/  SEL R3, R59, R24, !P3 ;  /* 0x000000183b037207 */ /* 0x000fe20005800000 */
[----:B------:R-:W-:Y:S01]  /*5800*/  IMAD R6, R22, R7, RZ ;  /* 0x0000000716067224 */ /* 0x000fe200078e02ff */
[C---:B------:R-:W-:Y:S01]  /*5810*/  ISETP.GE.AND P0, PT, R5.reuse, R4, PT ;  /* 0x000000040500720c */ /* 0x040fe20003f06270 */
[----:B------:R-:W-:Y:S03]  /*5820*/  IMAD.HI.U32 R8, R5, R16, RZ ;  /* 0x0000001005087227 */ /* 0x000fe600078e00ff */
[----:B------:R-:W-:Y:S01]  /*5830*/  ISETP.GE.OR P0, PT, R3, R6, P0 ;  /* 0x000000060300720c */ /* 0x000fe20000706670 */
[----:B------:R-:W-:Y:S01]  /*5840*/  IMAD.MOV R6, RZ, RZ, -R3 ;  /* 0x000000ffff067224 */ /* 0x000fe200078e0a03 */
[-C--:B------:R-:W-:Y:S03]  /*5850*/  SHF.R.U32.HI R8, RZ, R17.reuse, R8 ;  /* 0x00000011ff087219 */ /* 0x080fe60000011608 */
[----:B------:R-:W-:Y:S01]  /*5860*/  IMAD R59, R56, R6, R59 ;  /* 0x00000006383b7224 */ /* 0x000fe200078e023b */
[----:B------:R-:W-:Y:S05]  /*5870*/  SEL R9, R5, R8, !P1 ;  /* 0x0000000805097207 */ /* 0x000fea0004800000 */
[----:B------:R-:W-:Y:S02]  /*5880*/  IMAD.MOV R8, RZ, RZ, -R9 ;  /* 0x000000ffff087224 */ /* 0x000fe400078e0a09 */
[C---:B------:R-:W-:Y:S04]  /*5890*/  @!P0 IMAD.HI.U32 R4, R3.reuse, R16, RZ ;  /* 0x0000001003048227 */ /* 0x040fe800078e00ff */
[----:B------:R-:W-:Y:S01]  /*58a0*/  IMAD R8, R22, R8, R5 ;  /* 0x0000000816087224 */ /* 0x000fe200078e0205 */
[----:B------:R-:W-:Y:S04]  /*58b0*/  @!P0 SHF.R.U32.HI R4, RZ, R17, R4 ;  /* 0x00000011ff048219 */ /* 0x000fe80000011604 */
[----:B------:R-:W-:Y:S02]  /*58c0*/  @!P0 SEL R0, R3, R4, !P1 ;  /* 0x0000000403008207 */ /* 0x000fe40004800000 */
[----:B------:R-:W-:Y:S02]  /*58d0*/  IADD3 R4, PT, PT, -R5, RZ, RZ ;  /* 0x000000ff05047210 */ /* 0x000fe40007ffe1ff */
[----:B------:R-:W-:Y:S01]  /*58e0*/  @!P0 IADD3 R9, PT, PT, R9, -R0, RZ ;  /* 0x8000000009098210 */ /* 0x000fe20007ffe0ff */
[----:B------:R-:W-:Y:S02]  /*58f0*/  @!P0 IMAD R0, R7, R8, R0 ;  /* 0x0000000807008224 */ /* 0x000fe400078e0200 */
[----:B------:R-:W-:Y:S02]  /*5900*/  IMAD R57, R18, R4, R57 ;  /* 0x0000000412397224 */ /* 0x000fe400078e0239 */
[----:B------:R-:W-:Y:S02]  /*5910*/  @!P0 IMAD R5, R9, R22, R3 ;  /* 0x0000001609058224 */ /* 0x000fe400078e0203 */
[----:B------:R-:W-:Y:S04]  /*5920*/  @!P0 IMAD.MOV.U32 R3, RZ, RZ, R0 ;  /* 0x000000ffff038224 */ /* 0x000fe800078e0000 */
[----:B------:R-:W-:Y:S02]  /*5930*/  IMAD R59, R3, R56, R59 ;  /* 0x00000038033b7224 */ /* 0x000fe400078e023b */
[----:B------:R-:W-:Y:S02]  /*5940*/  IMAD R57, R5, R18, R57 ;  /* 0x0000001205397224 */ /* 0x000fe400078e0239 */
.L_x_99:
[----:B------:R-:W-:Y:S01]  /*5950*/  UISETP.NE.U32.AND UP3, UPT, UR42, URZ, UPT ;  /* 0x000000ff2a00728c */ /* 0x000fe2000bf65070 */
[----:B------:R-:W-:Y:S03]  /*5960*/  ISETP.NE.AND.EX P2, PT, R97, RZ, PT, P2 ;  /* 0x000000ff6100720c */ /* 0x000fe60003f45320 */
[----:B------:R-:W-:Y:S09]  /*5970*/  UISETP.NE.AND.EX UP3, UPT, UR43, URZ, UPT, UP3 ;  /* 0x000000ff2b00728c */ /* 0x000ff2000bf65330 */
[----:B------:R-:W-:Y:S05]  /*5980*/  BRA.U !UP3, `(.L_x_100) ;  /* 0x000000010b387547 */ /* 0x000fea000b800000 */
[----:B------:R-:W-:Y:S01]  /*5990*/  UISETP.NE.U32.AND UP0, UPT, UR40, URZ, UPT ;  /* 0x000000ff2800728c */ /* 0x000fe2000bf05070 */
[----:B------:R-:W-:Y:S03]  /*59a0*/  HFMA2 R102, -RZ, RZ, 0, 5.9604644775390625e-08 ;  /* 0x00000001ff667431 */ /* 0x000fe600000001ff */
[----:B------:R-:W-:Y:S06]  /*59b0*/  UISETP.NE.AND.EX UP0, UPT, UR41, URZ, UPT, UP0 ;  /* 0x000000ff2900728c */ /* 0x000fec000bf05300 */
[----:B------:R-:W-:Y:S05]  /*59c0*/  PLOP3.LUT P0, PT, PT, PT, UP0, 0x80, 0x8 ;  /* 0x000000000008781c */ /* 0x000fea0003f0f008 */
[----:B------:R-:W1:Y:S01]  /*59d0*/  @UP0 LDCU.64 UR6, c[0x0][0x888] ;  /* 0x00011100ff0607ac */ /* 0x000e620008000a00 */
[----:B------:R-:W-:Y:S04]  /*59e0*/  @UP0 UIMAD UR4, UR36, UR42, URZ ;  /* 0x0000002a240402a4 */ /* 0x000fe8000f8e02ff */
[----:B-1----:R-:W-:Y:S06]  /*59f0*/  @UP0 UIMAD.WIDE UR6, UR4, 0x4, UR6 ;  /* 0x00000004040608a5 */ /* 0x002fec000f8e0206 */
[----:B------:R-:W-:Y:S02]  /*5a00*/  IMAD.U32 R4, RZ, RZ, UR6 ;  /* 0x00000006ff047e24 */ /* 0x000fe4000f8e00ff */
[----:B------:R-:W-:Y:S05]  /*5a10*/  IMAD.U32 R5, RZ, RZ, UR7 ;  /* 0x00000007ff057e24 */ /* 0x000fea000f8e00ff */
[----:B------:R-:W2:Y:S02]  /*5a20*/  @P0 LDG.E R0, desc[UR46][R4.64] ;  /* 0x0000002e04000981 */ /* 0x000ea4000c1e1900 */
[----:B--2---:R-:W-:Y:S01]  /*5a30*/  @P0 R2UR UR39, R0 ;  /* 0x00000000002702ca */ /* 0x004fe200000e0000 */
[----:B------:R-:W-:Y:S05]  /*5a40*/  IMAD.MOV.U32 R0, RZ, RZ, 0x1 ;  /* 0x00000001ff007424 */ /* 0x000fea00078e00ff */
[----:B------:R-:W-:Y:S08]  /*5a50*/  @!P0 PRMT R102, R0, 0x7610, R102 ;  /* 0x0000761000668816 */ /* 0x000ff00000000066 */
[----:B------:R-:W1:Y:S02]  /*5a60*/  @!UP0 LDCU UR39, c[0x0][0x880] ;  /* 0x00011000ff2787ac */ /* 0x000e640008000800 */
.L_x_100:
[----:B------:R-:W-:Y:S05]  /*5a70*/  @!P2 BRA `(.L_x_101) ;  /* 0x000000000020a947 */ /* 0x000fea0003800000 */
[----:B---3--:R-:W-:Y:S04]  /*5a80*/  ISETP.NE.U32.AND P0, PT, R94, RZ, PT ;  /* 0x000000ff5e00720c */ /* 0x008fe80003f05070 */
[----:B------:R-:W-:Y:S11]  /*5a90*/  ISETP.NE.AND.EX P0, PT, R95, RZ, PT, P0 ;  /* 0x000000ff5f00720c */ /* 0x000ff60003f05300 */
[----:B------:R-:W-:Y:S02]  /*5aa0*/  @!UPT UIADD3 URZ, UPT, UPT, URZ, URZ, URZ ;  /* 0x000000fffffff290 */ /* 0x000fe4000fffe0ff */
[----:B------:R-:W2:Y:S01]  /*5ab0*/  @P0 LDC.64 R4, c[0x0][0x8a8] ;  /* 0x00022a00ff040b82 */ /* 0x000ea20000000a00 */
[----:B------:R-:W-:Y:S04]  /*5ac0*/  @P0 IMAD R0, R96, UR36, RZ ;  /* 0x0000002460000c24 */ /* 0x000fe8000f8e02ff */
[----:B--2---:R-:W-:Y:S05]  /*5ad0*/  @P0 IMAD.WIDE R4, R0, 0x4, R4 ;  /* 0x0000000400040825 */ /* 0x004fea00078e0204 */
[----:B-----5:R2:W5:Y:S02]  /*5ae0*/  @P0 LDG.E R58, desc[UR46][R4.64] ;  /* 0x0000002e043a0981 */ /* 0x020564000c1e1900 */
[----:B--2---:R-:W4:Y:S02]  /*5af0*/  @!P0 LDC R58, c[0x0][0x8a0] ;  /* 0x00022800ff3a8b82 */ /* 0x004f240000000800 */
.L_x_101:
[----:B------:R-:W2:Y:S01]  /*5b00*/  LDC.64 R4, c[0x0][0xb10] ;  /* 0x0002c400ff047b82 */ /* 0x000ea20000000a00 */
[----:B------:R-:W-:Y:S01]  /*5b10*/  UISETP.NE.AND UP4, UPT, UR45, URZ, UPT ;  /* 0x000000ff2d00728c */ /* 0x000fe2000bf85270 */
[----:B------:R-:W-:Y:S01]  /*5b20*/  SHF.L.U32 R8, R112, 0x1f, RZ ;  /* 0x0000001f70087819 */ /* 0x000fe200000006ff */
[----:B------:R-:W-:Y:S01]  /*5b30*/  UPLOP3.LUT UP0, UPT, UPT, UPT, UPT, 0x40, 0x4 ;  /* 0x000000000004789c */ /* 0x000fe20003f0e870 */
[----:B------:R-:W-:Y:S01]  /*5b40*/  @P6 SHF.R.U32.HI R109, RZ, 0x10, R13 ;  /* 0x00000010ff6d6819 */ /* 0x000fe2000001160d */
[----:B------:R-:W-:Y:S03]  /*5b50*/  ULEA UR50, UR38, UR44, 0x3 ;  /* 0x0000002c26327291 */ /* 0x000fe6000f8e18ff */
[----:B------:R-:W3:Y:S01]  /*5b60*/  LDC.64 R6, c[0x0][0xb18] ;  /* 0x0002c600ff067b82 */ /* 0x000ee20000000a00 */
[----:B------:R-:W-:Y:S01]  /*5b70*/  PLOP3.LUT P1, PT, PT, PT, UP4, 0x80, 0x8 ;  /* 0x000000000008781c */ /* 0x000fe20003f2f048 */
[----:B------:R-:W-:Y:S01]  /*5b80*/  VIADD R115, R115, 0x1 ;  /* 0x0000000173737836 */ /* 0x000fe20000000000 */
[----:B------:R-:W-:Y:S02]  /*5b90*/  CS2R R72, SRZ ;  /* 0x0000000000487805 */ /* 0x000fe4000001ff00 */
[----:B------:R-:W-:Y:S02]  /*5ba0*/  CS2R R68, SRZ ;  /* 0x0000000000447805 */ /* 0x000fe4000001ff00 */
[----:B------:R-:W-:Y:S01]  /*5bb0*/  CS2R R64, SRZ ;  /* 0x0000000000407805 */ /* 0x000fe2000001ff00 */
[----:B------:R-:W1:Y:S01]  /*5bc0*/  @UP4 LDCU.64 UR4, c[0x0][0x888] ;  /* 0x00011100ff0447ac */ /* 0x000e620008000a00 */
[----:B------:R-:W-:Y:S02]  /*5bd0*/  CS2R R62, SRZ ;  /* 0x00000000003e7805 */ /* 0x000fe4000001ff00 */
[----:B------:R-:W-:Y:S01]  /*5be0*/  CS2R R66, SRZ ;  /* 0x0000000000427805 */ /* 0x000fe2000001ff00 */
[----:B------:R-:W-:Y:S02]  /*5bf0*/  @UP4 UPLOP3.LUT UP0, UPT, UPT, UPT, UP3, 0x80, 0x8 ;  /* 0x000000000008489c */ /* 0x000fe40003f0f030 */
[----:B------:R-:W-:Y:S01]  /*5c00*/  @P1 LOP3.LUT P0, RZ, R102, 0xff, RZ, 0xc0, !PT ;  /* 0x000000ff66ff1812 */ /* 0x000fe2000780c0ff */
[----:B-1----:R-:W-:Y:S02]  /*5c10*/  @UP4 UISETP.NE.AND UP1, UPT, UR39, URZ, UPT ;  /* 0x000000ff2700428c */ /* 0x002fe4000bf25270 */
[----:B------:R-:W-:Y:S02]  /*5c20*/  @UP4 UISETP.NE.U32.AND UP2, UPT, UR4, URZ, UPT ;  /* 0x000000ff0400428c */ /* 0x000fe4000bf45070 */
[----:B------:R-:W-:Y:S02]  /*5c30*/  @UP4 USEL UR4, URZ, 0xffffffff, UP1 ;  /* 0xffffffffff044887 */ /* 0x000fe40008800000 */
[----:B------:R-:W-:Y:S06]  /*5c40*/  @UP4 UISETP.NE.AND.EX UP2, UPT, UR5, URZ, UPT, UP2 ;  /* 0x000000ff0500428c */ /* 0x000fec000bf45320 */
[----:B------:R-:W-:Y:S01]  /*5c50*/  @P1 VOTEU.ANY UP1, P0 ;  /* 0x0000000000ff1886 */ /* 0x000fe20000020100 */
[----:B------:R-:W-:Y:S01]  /*5c60*/  ISETP.NE.AND P0, PT, R23, 0x1, PT ;  /* 0x000000011700780c */ /* 0x000fe20003f05270 */
[----:B------:R-:W-:Y:S04]  /*5c70*/  @UP4 USEL UR5, URZ, 0xffffffff, UP2 ;  /* 0xffffffffff054887 */ /* 0x000fe80009000000 */
[----:B------:R-:W-:Y:S04]  /*5c80*/  @UP0 USEL UR4, UR5, UR4, !UP1 ;  /* 0x0000000405040287 */ /* 0x000fe8000c800000 */
[----:B------:R-:W-:Y:S04]  /*5c90*/  @UP4 ULOP3.LUT UR4, UR4, 0x1, URZ, 0xc0, !UPT ;  /* 0x0000000104044892 */ /* 0x000fe8000f8ec0ff */
[----:B------:R-:W1:Y:S01]  /*5ca0*/  @!P0 LDC R0, c[0x0][0xb20] ;  /* 0x0002c800ff008b82 */ /* 0x000e620000000800 */
[----:B------:R-:W-:Y:S01]  /*5cb0*/  UISETP.NE.U32.OR UP0, UPT, UR4, 0x1, !UP4 ;  /* 0x000000010400788c */ /* 0x000fe2000e705470 */
[----:B--2---:R-:W-:Y:S01]  /*5cc0*/  @!P0 IMAD.HI.U32 R4, R59, R4, RZ ;  /* 0x000000043b048227 */ /* 0x004fe200078e00ff */
[----:B---3--:R-:W-:Y:S05]  /*5cd0*/  @!P0 ISETP.NE.AND P1, PT, R6, 0x1, PT ;  /* 0x000000010600880c */ /* 0x008fea0003f25270 */
[----:B------:R-:W2:Y:S01]  /*5ce0*/  @!P0 LDC R3, c[0x0][0xb0c] ;  /* 0x0002c300ff038b82 */ /* 0x000ea20000000800 */
[----:B------:R-:W-:Y:S01]  /*5cf0*/  @!P0 IMAD.HI.U32 R7, R57, R7, RZ ;  /* 0x0000000739078227 */ /* 0x000fe200078e00ff */
[----:B------:R-:W-:Y:S02]  /*5d00*/  PLOP3.LUT P3, PT, PT, PT, UP0, 0x80, 0x8 ;  /* 0x000000000008781c */ /* 0x000fe40003f6f008 */
[----:B------:R-:W-:Y:S11]  /*5d10*/  @!P0 SHF.R.U32.HI R4, RZ, R5, R4 ;  /* 0x00000005ff048219 */ /* 0x000ff60000011604 */
[----:B------:R-:W-:Y:S04]  /*5d20*/  @P3 SHF.L.U32 R9, R110, 0x1f, RZ ;  /* 0x0000001f6e093819 */ /* 0x000fe800000006ff */
[----:B------:R-:W3:Y:S01]  /*5d30*/  @P3 SYNCS.PHASECHK.TRANS64.TRYWAIT P5, [UR44+0x180], R9 ;  /* 0x00018009ff0035a7 */ /* 0x000ee200080a112c */
[----:B-1----:R-:W-:Y:S02]  /*5d40*/  @!P0 SHF.R.U32.HI R0, RZ, R0, R7 ;  /* 0x00000000ff008219 */ /* 0x002fe40000011607 */
[----:B--2---:R-:W-:Y:S02]  /*5d50*/  @!P0 ISETP.NE.AND P2, PT, R3, 0x1, PT ;  /* 0x000000010300880c */ /* 0x004fe40003f45270 */
[----:B------:R-:W-:Y:S02]  /*5d60*/  @!P0 SEL R5, R57, R0, !P1 ;  /* 0x0000000039058207 */ /* 0x000fe40004800000 */
[----:B------:R-:W-:Y:S05]  /*5d70*/  @!P0 SEL R4, R59, R4, !P2 ;  /* 0x000000043b048207 */ /* 0x000fea0005000000 */
[----:B------:R-:W-:Y:S02]  /*5d80*/  @!P0 IMAD.IADD R0, R5, 0x1, -R4 ;  /* 0x0000000105008824 */ /* 0x000fe400078e0a04 */
[----:B------:R-:W-:Y:S01]  /*5d90*/  @!P0 IMAD.IADD R4, R4, 0x1, -R5 ;  /* 0x0000000104048824 */ /* 0x000fe200078e0a05 */
[----:B------:R1:W2:Y:S01]  /*5da0*/  SYNCS.PHASECHK.TRANS64.TRYWAIT P4, [UR50+0x1c0], R8 ;  /* 0x0001c008ff0075a7 */ /* 0x0002a20008081132 */
[----:B------:R-:W-:Y:S02]  /*5db0*/  @!P0 IMAD R59, R0, R3, R59 ;  /* 0x00000003003b8224 */ /* 0x000fe400078e023b */
[----:B------:R-:W-:Y:S01]  /*5dc0*/  @!P0 IMAD R57, R4, R6, R57 ;  /* 0x0000000604398224 */ /* 0x000fe200078e0239 */
[----:B------:R-:W-:Y:S02]  /*5dd0*/  PLOP3.LUT P0, PT, PT, PT, PT, 0x8, 0x80 ;  /* 0x000000000080781c */ /* 0x000fe40003f0e170 */
[----:B---3--:R-:W-:Y:S01]  /*5de0*/  @P3 PLOP3.LUT P0, PT, P5, PT, PT, 0x8, 0x80 ;  /* 0x000000000080381c */ /* 0x008fe20002f0e170 */
[----:B------:R-:W-:Y:S01]  /*5df0*/  @!UPT UIADD3 URZ, UPT, UPT, URZ, URZ, URZ ;  /* 0x000000fffffff290 */ /* 0x000fe2000fffe0ff */
[----:B-1----:R-:W-:Y:S11]  /*5e00*/  BRA.U !UP0, `(.L_x_102) ;  /* 0x0000000108947547 */ /* 0x002ff6000b800000 */
[----:B------:R-:W-:Y:S01]  /*5e10*/  LOP3.LUT P1, RZ, R102, 0xff, RZ, 0xc0, !PT ;  /* 0x000000ff66ff7812 */ /* 0x000fe2000782c0ff */
[----:B------:R-:W-:Y:S01]  /*5e20*/  @!UPT UIADD3 URZ, UPT, UPT, URZ, URZ, URZ ;  /* 0x000000fffffff290 */ /* 0x000fe2000fffe0ff */
[----:B------:R-:W-:Y:S11]  /*5e30*/  @!P0 BRA `(.L_x_103) ;  /* 0x00000000000c8947 */ /* 0x000ff60003800000 */
[----:B------:R-:W-:Y:S04]  /*5e40*/  SHF.L.U32 R3, R110, 0x1f, RZ ;  /* 0x0000001f6e037819 */ /* 0x000fe800000006ff */
[----:B------:R-:W1:Y:S02]  /*5e50*/  SYNCS.PHASECHK.TRANS64.TRYWAIT P0, [UR44+0x180], R3 ;  /* 0x00018003ff0075a7 */ /* 0x000e64000800112c */
[----:B-1----:R-:W-:Y:S05]  /*5e60*/  @!P0 BRA `(.L_x_104) ;  /* 0x0000002800108947 */ /* 0x002fea0003800000 */
.L_x_103:
[----:B------:R-:W-:Y:S01]  /*5e70*/  UISETP.NE.U32.AND UP0, UPT, UR40, URZ, UPT ;  /* 0x000000ff2800728c */ /* 0x000fe2000bf05070 */
[----:B------:R-:W-:Y:S01]  /*5e80*/  CS2R R66, SRZ ;  /* 0x0000000000427805 */ /* 0x000fe2000001ff00 */
[----:B------:R-:W-:Y:S01]  /*5e90*/  UISETP.NE.AND UP1, UPT, UR39, URZ, UPT ;  /* 0x000000ff2700728c */ /* 0x000fe2000bf25270 */
[----:B------:R-:W-:Y:S01]  /*5ea0*/  CS2R R62, SRZ ;  /* 0x00000000003e7805 */ /* 0x000fe2000001ff00 */
[----:B------:R-:W-:Y:S01]  /*5eb0*/  UISETP.NE.AND.EX UP0, UPT, UR41, URZ, UPT, UP0 ;  /* 0x000000ff2900728c */ /* 0x000fe2000bf05300 */
[----:B------:R-:W-:Y:S01]  /*5ec0*/  CS2R R64, SRZ ;  /* 0x0000000000407805 */ /* 0x000fe2000001ff00 */
[----:B------:R-:W-:Y:S01]  /*5ed0*/  USEL UR4, URZ, 0xffffffff, UP1 ;  /* 0xffffffffff047887 */ /* 0x000fe20008800000 */
[----:B------:R-:W-:Y:S01]  /*5ee0*/  CS2R R68, SRZ ;  /* 0x0000000000447805 */ /* 0x000fe2000001ff00 */
[----:B------:R-:W-:Y:S01]  /*5ef0*/  USEL UR5, URZ, 0xffffffff, UP0 ;  /* 0xffffffffff057887 */ /* 0x000fe20008000000 */
[----:B------:R-:W-:Y:S02]  /*5f00*/  CS2R R72, SRZ ;  /* 0x0000000000487805 */ /* 0x000fe4000001ff00 */
[----:B------:R-:W-:Y:S01]  /*5f10*/  LOP3.LUT R110, R110, 0x1, RZ, 0x3c, !PT ;  /* 0x000000016e6e7812 */ /* 0x000fe200078e3cff */
[----:B------:R-:W-:Y:S01]  /*5f20*/  VOTEU.ANY UP0, P1 ;  /* 0x0000000000ff7886 */ /* 0x000fe20000800100 */
[----:B------:R-:W-:Y:S04]  /*5f30*/  @UP3 USEL UR4, UR5, UR4, !UP0 ;  /* 0x0000000405043287 */ /* 0x000fe8000c000000 */
[----:B------:R-:W-:Y:S04]  /*5f40*/  ULOP3.LUT UR4, UR4, 0x1, URZ, 0xc0, !UPT ;  /* 0x0000000104047892 */ /* 0x000fe8000f8ec0ff */
[----:B------:R-:W-:Y:S02]  /*5f50*/  UISETP.NE.U32.AND UP0, UPT, UR4, 0x1, UPT ;  /* 0x000000010400788c */ /* 0x000fe4000bf05070 */
[----:B------:R-:W-:Y:S04]  /*5f60*/  UIADD3 UR4, UPT, UPT, UR44, 0x188, URZ ;  /* 0x000001882c047890 */ /* 0x000fe8000fffe0ff */
[----:B------:R-:W-:Y:S01]  /*5f70*/  PLOP3.LUT P0, PT, PT, PT, UP0, 0x80, 0x8 ;  /* 0x000000000008781c */ /* 0x000fe20003f0f008 */
[----:B------:R-:W-:Y:S11]  /*5f80*/  UPRMT UR4, UR37, 0x654, UR4 ;  /* 0x0000065425047896 */ /* 0x000ff60008000004 */
[----:B------:R-:W-:Y:S01]  /*5f90*/  @!UPT UIADD3 URZ, UPT, UPT, URZ, URZ, URZ ;  /* 0x000000fffffff290 */ /* 0x000fe2000fffe0ff */
[----:B------:R3:W1:Y:S04]  /*5fa0*/  @P0 LDS.64 R66, [R107+UR44+0x280] ;  /* 0x0002802c6b420984 */ /* 0x0006680008000a00 */
[----:B------:R3:W1:Y:S04]  /*5fb0*/  @P0 LDS.64 R62, [R107+UR44+0x680] ;  /* 0x0006802c6b3e0984 */ /* 0x0006680008000a00 */
[----:B------:R3:W1:Y:S04]  /*5fc0*/  @P0 LDS.64 R64, [R107+UR44+0xa80] ;  /* 0x000a802c6b400984 */ /* 0x0006680008000a00 */
[----:B------:R3:W1:Y:S04]  /*5fd0*/  @P0 LDS.64 R68, [R107+UR44+0xe80] ;  /* 0x000e802c6b440984 */ /* 0x0006680008000a00 */
[----:B------:R3:W1:Y:S01]  /*5fe0*/  @P0 LDS.64 R72, [R107+UR44+0x1280] ;  /* 0x0012802c6b480984 */ /* 0x0006620008000a00 */
[----:B------:R-:W-:Y:S01]  /*5ff0*/  @!PT LDS RZ, [RZ] ;  /* 0x00000000fffff984 */ /* 0x000fe20000000800 */
[----:B------:R-:W-:Y:S01]  /*6000*/  @!PT LDS RZ, [RZ] ;  /* 0x00000000fffff984 */ /* 0x000fe20000000800 */
[----:B------:R-:W-:Y:S01]  /*6010*/  @!PT LDS RZ, [RZ] ;  /* 0x00000000fffff984 */ /* 0x000fe20000000800 */
[----:B------:R-:W-:Y:S01]  /*6020*/  @!PT LDS RZ, [RZ] ;  /* 0x00000000fffff984 */ /* 0x000fe20000000800 */
[----:B------:R4:W-:Y:S06]  /*6030*/  MEMBAR.ALL.CTA ;  /* 0x0000000000007992 */ /* 0x0009ec0000008000 */
[----:B----4-:R-:W4:Y:S02]  /*6040*/  FENCE.VIEW.ASYNC.S ;  /* 0x00000000000073c6 */ /* 0x010f240000000000 */
[----:B----4-:R-:W-:Y:S01]  /*6050*/  SYNCS.ARRIVE.TRANS64.RED.A1T0 RZ, [UR4], RZ ;  /* 0x000000ffffff79a7 */ /* 0x010fe20008100404 */
.L_x_102:
[----:B--2---:R-:W-:Y:S05]  /*6060*/  @P4 BRA `(.L_x_105) ;  /* 0x0000000000084947 */ /* 0x004fea0003800000 */
[----:B------:R-:W2:Y:S02]  /*6070*/  SYNCS.PHASECHK.TRANS64.TRYWAIT P0, [UR50+0x1c0], R8 ;  /* 0x0001c008ff0075a7 */ /* 0x000ea40008001132 */
[----:B--2---:R-:W-:Y:S05]  /*6080*/  @!P0 BRA `(.L_x_106) ;  /* 0x0000002400a08947 */ /* 0x004fea0003800000 */
.L_x_105:
[----:B------:R-:W-:Y:S04]  /*6090*/  ULEA.HI UR4, UR38, UR38, URZ, 0x1 ;  /* 0x0000002626047291 */ /* 0x000fe8000f8f08ff */
[----:B------:R-:W-:Y:S02]  /*60a0*/  USHF.R.U32.HI UR5, URZ, 0x1, UR4 ;  /* 0x00000001ff057899 */ /* 0x000fe40008011604 */
[----:B------:R-:W-:Y:S04]  /*60b0*/  ULOP3.LUT UR4, UR4, 0xffe, URZ, 0xc0, !UPT ;  /* 0x00000ffe04047892 */ /* 0x000fe8000f8ec0ff */
[----:B------:R-:W-:Y:S01]  /*60c0*/  UIADD3 UR4, UPT, UPT, -UR4, UR38, URZ ;  /* 0x0000002604047290 */ /* 0x000fe2000fffe1ff */
[----:B------:R-:W-:Y:S04]  /*60d0*/  IMAD.U32 R5, RZ, RZ, UR5 ;  /* 0x00000005ff057e24 */ /* 0x000fe8000f8e00ff */
[----:B-1----:R-:W-:Y:S01]  /*60e0*/  IMAD R3, R5, 0x50, R2 ;  /* 0x0000005005037824 */ /* 0x002fe200078e0202 */
[----:B------:R-:W-:Y:S05]  /*60f0*/  MOV R60, UR4 ;  /* 0x00000004003c7c02 */ /* 0x000fea0008000f00 */
[----:B------:R-:W-:Y:S05]  /*6100*/  IMAD R60, R60, 0x100000, R3 ;  /* 0x001000003c3c7824 */ /* 0x000fea00078e0203 */
[----:B------:R-:W-:Y:S04]  /*6110*/  SHF.R.U32.HI R7, RZ, 0x15, R60 ;  /* 0x00000015ff077819 */ /* 0x000fe8000001163c */
[----:B------:R-:W-:Y:S11]  /*6120*/  LOP3.LUT P0, RZ, R7, 0x3, R108, 0x48, !PT ;  /* 0x0000000307ff7812 */ /* 0x000ff6000780486c */
[----:B------:R-:W-:Y:S02]  /*6130*/  @!UPT UIADD3 URZ, UPT, UPT, URZ, URZ, URZ ;  /* 0x000000fffffff290 */ /* 0x000fe4000fffe0ff */
[----:B------:R-:W-:Y:S05]  /*6140*/  @!P0 BRA `(.L_x_107) ;  /* 0x0000000000408947 */ /* 0x000fea0003800000 */
[----:B------:R-:W1:Y:S01]  /*6150*/  LDCU.64 UR8, c[0x4][0x68] ;  /* 0x01000d00ff0877ac */ /* 0x000e620008000a00 */
[----:B------:R-:W-:Y:S01]  /*6160*/  MOV R15, 0x0 ;  /* 0x00000000000f7802 */ /* 0x000fe20000000f00 */
[----:B------:R-:W-:Y:S02]  /*6170*/  HFMA2 R12, -RZ, RZ, 0, 5.9604644775390625e-08 ;  /* 0x00000001ff0c7431 */ /* 0x000fe400000001ff */
[----:B------:R-:W-:Y:S02]  /*6180*/  IMAD.MOV.U32 R8, RZ, RZ, 0x192 ;  /* 0x00000192ff087424 */ /* 0x000fe400078e00ff */
[----:B------:R-:W-:Y:S01]  /*6190*/  IMAD.MOV.U32 R13, RZ, RZ, RZ ;  /* 0x000000ffff0d7224 */ /* 0x000fe200078e00ff */
[----:B------:R-:W2:Y:S01]  /*61a0*/  LDCU.64 UR6, c[0x4][0x70] ;  /* 0x01000e00ff0677ac */ /* 0x000ea20008000a00 */
[----:B------:R-:W3:Y:S01]  /*61b0*/  LDC.64 R14, c[0x4][R15] ;  /* 0x010000000f0e7b82 */ /* 0x000ee20000000a00 */
[----:B------:R-:W4:Y:S01]  /*61c0*/  LDCU.64 UR4, c[0x4][0x8] ;  /* 0x01000100ff0477ac */ /* 0x000f220008000a00 */
[----:B-1----:R-:W-:Y:S01]  /*61d0*/  MOV R5, UR9 ;  /* 0x0000000900057c02 */ /* 0x002fe20008000f00 */
[----:B------:R-:W-:Y:S01]  /*61e0*/  IMAD.U32 R4, RZ, RZ, UR8 ;  /* 0x00000008ff047e24 */ /* 0x000fe2000f8e00ff */
[----:B--2---:R-:W-:Y:S01]  /*61f0*/  MOV R7, UR7 ;  /* 0x0000000700077c02 */ /* 0x004fe20008000f00 */
[----:B------:R-:W-:Y:S01]  /*6200*/  IMAD.U32 R6, RZ, RZ, UR6 ;  /* 0x00000006ff067e24 */ /* 0x000fe2000f8e00ff */
[----:B----4-:R-:W-:Y:S01]  /*6210*/  MOV R11, UR5 ;  /* 0x00000005000b7c02 */ /* 0x010fe20008000f00 */
[----:B------:R-:W-:Y:S02]  /*6220*/  IMAD.U32 R10, RZ, RZ, UR4 ;  /* 0x00000004ff0a7e24 */ /* 0x000fe4000f8e00ff */
[----:B------:R-:W-:Y:S07]  /*6230*/  LEPC R20, `(.L_x_107) ;  /* 0x000000001014794e */ /* 0x000fee0000000000 */
[----:B---3-5:R-:W-:Y:S05]  /*6240*/  CALL.ABS.NOINC R14 ;  /* 0x000000000e007343 */ /* 0x028fea0003c00000 */
.L_x_107:
[----:B------:R-:W-:Y:S05]  /*6250*/  WARPSYNC.ALL ;  /* 0x0000000000007948 */ /* 0x000fea0003800000 */
[C---:B------:R-:W-:Y:S01]  /*6260*/  R2UR UR4, R60.reuse ;  /* 0x000000003c0472ca */ /* 0x040fe200000e0000 */
[----:B------:R-:W-:Y:S05]  /*6270*/  VIADD R3, R60, 0x10 ;  /* 0x000000103c037836 */ /* 0x000fea0000000000 */
[----:B------:R-:W-:Y:S04]  /*6280*/  SHF.R.U32.HI R3, RZ, 0x15, R3 ;  /* 0x00000015ff037819 */ /* 0x000fe80000011603 */
[----:B------:R-:W-:Y:S03]  /*6290*/  LOP3.LUT P0, RZ, R3, 0x3, R108, 0x48, !PT ;  /* 0x0000000303ff7812 */ /* 0x000fe6000780486c */
[----:B------:R-:W1:Y:S01]  /*62a0*/  LDTM.16dp32bit_t0_t15.x8 R48, tmem[UR4] ;  /* 0x00000004003079ee */ /* 0x000e620008980000 */
[----:B------:R-:W2:Y:S09]  /*62b0*/  LDTM.16dp32bit_t16_t31.x8 R48, tmem[UR4+0x8] ;  /* 0x00000804003079ee */ /* 0x000eb200089a0000 */
[----:B--2---:R-:W-:Y:S05]  /*62c0*/  @!P0 BRA `(.L_x_108) ;  /* 0x0000000000408947 */ /* 0x004fea0003800000 */
[----:B------:R-:W2:Y:S01]  /*62d0*/  LDCU.64 UR8, c[0x4][0x68] ;  /* 0x01000d00ff0877ac */ /* 0x000ea20008000a00 */
[----:B------:R-:W-:Y:S01]  /*62e0*/  MOV R15, 0x0 ;  /* 0x00000000000f7802 */ /* 0x000fe20000000f00 */
[----:B------:R-:W-:Y:S02]  /*62f0*/  HFMA2 R12, -RZ, RZ, 0, 5.9604644775390625e-08 ;  /* 0x00000001ff0c7431 */ /* 0x000fe400000001ff */
[----:B------:R-:W-:Y:S02]  /*6300*/  IMAD.MOV.U32 R8, RZ, RZ, 0x192 ;  /* 0x00000192ff087424 */ /* 0x000fe400078e00ff */
[----:B------:R-:W-:Y:S01]  /*6310*/  IMAD.MOV.U32 R13, RZ, RZ, RZ ;  /* 0x000000ffff0d7224 */ /* 0x000fe200078e00ff */
[----:B------:R-:W3:Y:S01]  /*6320*/  LDCU.64 UR6, c[0x4][0x70] ;  /* 0x01000e00ff0677ac */ /* 0x000ee20008000a00 */
[----:B------:R-:W1:Y:S01]  /*6330*/  LDC.64 R14, c[0x4][R15] ;  /* 0x010000000f0e7b82 */ /* 0x000e620000000a00 */
[----:B------:R-:W4:Y:S01]  /*6340*/  LDCU.64 UR4, c[0x4][0x8] ;  /* 0x01000100ff0477ac */ /* 0x000f220008000a00 */
[----:B--2---:R-:W-:Y:S01]  /*6350*/  MOV R5, UR9 ;  /* 0x0000000900057c02 */ /* 0x004fe20008000f00 */
[----:B------:R-:W-:Y:S01]  /*6360*/  IMAD.U32 R4, RZ, RZ, UR8 ;  /* 0x00000008ff047e24 */ /* 0x000fe2000f8e00ff */
[----:B---3--:R-:W-:Y:S01]  /*6370*/  MOV R7, UR7 ;  /* 0x0000000700077c02 */ /* 0x008fe20008000f00 */
[----:B------:R-:W-:Y:S01]  /*6380*/  IMAD.U32 R6, RZ, RZ, UR6 ;  /* 0x00000006ff067e24 */ /* 0x000fe2000f8e00ff */
[----:B----4-:R-:W-:Y:S01]  /*6390*/  MOV R11, UR5 ;  /* 0x00000005000b7c02 */ /* 0x010fe20008000f00 */
[----:B------:R-:W-:Y:S02]  /*63a0*/  IMAD.U32 R10, RZ, RZ, UR4 ;  /* 0x00000004ff0a7e24 */ /* 0x000fe4000f8e00ff */
[----:B------:R-:W-:Y:S07]  /*63b0*/  LEPC R20, `(.L_x_108) ;  /* 0x000000001014794e */ /* 0x000fee0000000000 */
[----:B-1---5:R-:W-:Y:S05]  /*63c0*/  CALL.ABS.NOINC R14 ;  /* 0x000000000e007343 */ /* 0x022fea0003c00000 */
.L_x_108:
[----:B------:R-:W-:Y:S05]  /*63d0*/  WARPSYNC.ALL ;  /* 0x0000000000007948 */ /* 0x000fea0003800000 */
[C---:B------:R-:W-:Y:S01]  /*63e0*/  R2UR UR4, R60.reuse ;  /* 0x000000003c0472ca */ /* 0x040fe200000e0000 */
[----:B------:R-:W-:Y:S05]  /*63f0*/  VIADD R3, R60, 0x20 ;  /* 0x000000203c037836 */ /* 0x000fea0000000000 */
[----:B------:R-:W-:Y:S04]  /*6400*/  SHF.R.U32.HI R3, RZ, 0x15, R3 ;  /* 0x00000015ff037819 */ /* 0x000fe80000011603 */
[----:B------:R-:W-:Y:S03]  /*6410*/  LOP3.LUT P0, RZ, R3, 0x3, R108, 0x48, !PT ;  /* 0x0000000303ff7812 */ /* 0x000fe6000780486c */
[----:B------:R-:W2:Y:S01]  /*6420*/  LDTM.16dp32bit_t0_t15.x8 R40, tmem[UR4+0x10] ;  /* 0x00001004002879ee */ /* 0x000ea20008980000 */
[----:B------:R-:W1:Y:S09]  /*6430*/  LDTM.16dp32bit_t16_t31.x8 R40, tmem[UR4+0x18] ;  /* 0x00001804002879ee */ /* 0x000e7200089a0000 */
[----:B-1----:R-:W-:Y:S05]  /*6440*/  @!P0 BRA `(.L_x_109) ;  /* 0x0000000000408947 */ /* 0x002fea0003800000 */
[----:B------:R-:W1:Y:S01]  /*6450*/  LDCU.64 UR8, c[0x4][0x68] ;  /* 0x01000d00ff0877ac */ /* 0x000e620008000a00 */
[----:B------:R-:W-:Y:S01]  /*6460*/  MOV R15, 0x0 ;  /* 0x00000000000f7802 */ /* 0x000fe20000000f00 */
[----:B------:R-:W-:Y:S02]  /*6470*/  HFMA2 R12, -RZ, RZ, 0, 5.9604644775390625e-08 ;  /* 0x00000001ff0c7431 */ /* 0x000fe400000001ff */
[----:B------:R-:W-:Y:S02]  /*6480*/  IMAD.MOV.U32 R8, RZ, RZ, 0x192 ;  /* 0x00000192ff087424 */ /* 0x000fe400078e00ff */
[----:B------:R-:W-:Y:S01]  /*6490*/  IMAD.MOV.U32 R13, RZ, RZ, RZ ;  /* 0x000000ffff0d7224 */ /* 0x000fe200078e00ff */
[----:B------:R-:W3:Y:S01]  /*64a0*/  LDCU.64 UR6, c[0x4][0x70] ;  /* 0x01000e00ff0677ac */ /* 0x000ee20008000a00 */
[----:B------:R-:W2:Y:S01]  /*64b0*/  LDC.64 R14, c[0x4][R15] ;  /* 0x010000000f0e7b82 */ /* 0x000ea20000000a00 */
[----:B------:R-:W4:Y:S01]  /*64c0*/  LDCU.64 UR4, c[0x4][0x8] ;  /* 0x01000100ff0477ac */ /* 0x000f220008000a00 */
[----:B-1----:R-:W-:Y:S01]  /*64d0*/  MOV R5, UR9 ;  /* 0x0000000900057c02 */ /* 0x002fe20008000f00 */
[----:B------:R-:W-:Y:S01]  /*64e0*/  IMAD.U32 R4, RZ, RZ, UR8 ;  /* 0x00000008ff047e24 */ /* 0x000fe2000f8e00ff */
[----:B---3--:R-:W-:Y:S01]  /*64f0*/  MOV R7, UR7 ;  /* 0x0000000700077c02 */ /* 0x008fe20008000f00 */
[----:B------:R-:W-:Y:S01]  /*6500*/  IMAD.U32 R6, RZ, RZ, UR6 ;  /* 0x00000006ff067e24 */ /* 0x000fe2000f8e00ff */
[----:B----4-:R-:W-:Y:S01]  /*6510*/  MOV R11, UR5 ;  /* 0x00000005000b7c02 */ /* 0x010fe20008000f00 */
[----:B------:R-:W-:Y:S02]  /*6520*/  IMAD.U32 R10, RZ, RZ, UR4 ;  /* 0x00000004ff0a7e24 */ /* 0x000fe4000f8e00ff */
[----:B------:R-:W-:Y:S07]  /*6530*/  LEPC R20, `(.L_x_109) ;  /* 0x000000001014794e */ /* 0x000fee0000000000 */
[----:B--2--5:R-:W-:Y:S05]  /*6540*/  CALL.ABS.NOINC R14 ;  /* 0x000000000e007343 */ /* 0x024fea0003c00000 */
.L_x_109:
[----:B------:R-:W-:Y:S05]  /*6550*/  WARPSYNC.ALL ;  /* 0x0000000000007948 */ /* 0x000fea0003800000 */
[C---:B------:R-:W-:Y:S01]  /*6560*/  R2UR UR4, R60.reuse ;  /* 0x000000003c0472ca */ /* 0x040fe200000e0000 */
[----:B------:R-:W-:Y:S05]  /*6570*/  VIADD R3, R60, 0x30 ;  /* 0x000000303c037836 */ /* 0x000fea0000000000 */
[----:B------:R-:W-:Y:S04]  /*6580*/  SHF.R.U32.HI R3, RZ, 0x15, R3 ;  /* 0x00000015ff037819 */ /* 0x000fe80000011603 */
[----:B------:R-:W-:Y:S03]  /*6590*/  LOP3.LUT P0, RZ, R3, 0x3, R108, 0x48, !PT ;  /* 0x0000000303ff7812 */ /* 0x000fe6000780486c */
[----:B------:R-:W1:Y:S01]  /*65a0*/  LDTM.16dp32bit_t0_t15.x8 R32, tmem[UR4+0x20] ;  /* 0x00002004002079ee */ /* 0x000e620008980000 */
[----:B------:R-:W1:Y:S09]  /*65b0*/  LDTM.16dp32bit_t16_t31.x8 R32, tmem[UR4+0x28] ;  /* 0x00002804002079ee */ /* 0x000e7200089a0000 */
[----:B-1----:R-:W-:Y:S05]  /*65c0*/  @!P0 BRA `(.L_x_110) ;  /* 0x0000000000408947 */ /* 0x002fea0003800000 */
        /* <DEDUP_REMOVED lines=16> */
.L_x_110:
        /* <DEDUP_REMOVED lines=24> */
.L_x_111:
[----:B------:R-:W-:Y:S01]  /*6850*/  ISETP.NE.AND P0, PT, R113, RZ, PT ;  /* 0x000000ff7100720c */ /* 0x000fe20003f05270 */
[----:B------:R-:W-:Y:S05]  /*6860*/  WARPSYNC.ALL ;  /* 0x0000000000007948 */ /* 0x000fea0003800000 */
[----:B----45:R-:W-:Y:S01]  /*6870*/  IMAD R48, R58, R48, RZ ;  /* 0x000000303a307224 */ /* 0x030fe200078e02ff */
[----:B------:R-:W-:Y:S01]  /*6880*/  R2UR UR4, R60 ;  /* 0x000000003c0472ca */ /* 0x000fe200000e0000 */
[----:B------:R-:W-:Y:S01]  /*6890*/  UIADD3 UR5, UPT, UPT, UR50, 0x1e0, URZ ;  /* 0x000001e032057890 */ /* 0x000fe2000fffe0ff */
[----:B------:R-:W-:Y:S01]  /*68a0*/  SHF.L.U32 R0, R66, 0x10, RZ ;  /* 0x0000001042007819 */ /* 0x000fe200000006ff */
[----:B------:R-:W-:Y:S01]  /*68b0*/  IMAD R49, R58, R49, RZ ;  /* 0x000000313a317224 */ /* 0x000fe200078e02ff */
[----:B------:R-:W-:Y:S01]  /*68c0*/  PRMT R3, R66, 0x8880, RZ ;  /* 0x0000888042037816 */ /* 0x000fe200000000ff */
[----:B------:R-:W-:Y:S01]  /*68d0*/  IMAD R50, R58, R50, RZ ;  /* 0x000000323a327224 */ /* 0x000fe200078e02ff */
[----:B------:R-:W-:Y:S01]  /*68e0*/  SHF.L.U32 R13, R66, 0x8, RZ ;  /* 0x00000008420d7819 */ /* 0x000fe200000006ff */
[C---:B------:R-:W-:Y:S01]  /*68f0*/  IMAD R51, R58.reuse, R51, RZ ;  /* 0x000000333a337224 */ /* 0x040fe200078e02ff */
[----:B------:R-:W-:Y:S01]  /*6900*/  SHF.R.S32.HI R0, RZ, 0x18, R0 ;  /* 0x00000018ff007819 */ /* 0x000fe20000011400 */
[----:B------:R-:W-:Y:S01]  /*6910*/  IMAD R48, R3, UR39, R48 ;  /* 0x0000002703307c24 */ /* 0x000fe2000f8e0230 */
[C---:B------:R-:W-:Y:S01]  /*6920*/  PRMT R91, R67.reuse, 0x8880, RZ ;  /* 0x00008880435b7816 */ /* 0x040fe200000000ff */
[----:B------:R-:W-:Y:S01]  /*6930*/  IMAD R52, R58, R52, RZ ;  /* 0x000000343a347224 */ /* 0x000fe200078e02ff */
[----:B------:R-:W-:Y:S01]  /*6940*/  SHF.R.S32.HI R13, RZ, 0x18, R13 ;  /* 0x00000018ff0d7819 */ /* 0x000fe2000001140d */
[----:B------:R-:W-:Y:S01]  /*6950*/  IMAD R49, R0, UR39, R49 ;  /* 0x0000002700317c24 */ /* 0x000fe2000f8e0231 */
[----:B------:R-:W-:Y:S01]  /*6960*/  SHF.R.S32.HI R12, RZ, 0x18, R66 ;  /* 0x00000018ff0c7819 */ /* 0x000fe20000011442 */
[----:B------:R-:W-:Y:S01]  /*6970*/  IMAD R53, R58, R53, RZ ;  /* 0x000000353a357224 */ /* 0x000fe200078e02ff */
[----:B------:R-:W-:Y:S01]  /*6980*/  SHF.L.U32 R90, R67, 0x10, RZ ;  /* 0x00000010435a7819 */ /* 0x000fe200000006ff */
[----:B------:R-:W-:Y:S01]  /*6990*/  IMAD R50, R13, UR39, R50 ;  /* 0x000000270d327c24 */ /* 0x000fe2000f8e0232 */
[----:B------:R-:W-:Y:S01]  /*69a0*/  SHF.L.U32 R89, R67, 0x8, RZ ;  /* 0x0000000843597819 */ /* 0x000fe200000006ff */
[----:B------:R-:W-:Y:S01]  /*69b0*/  IMAD R51, R12, UR39, R51 ;  /* 0x000000270c337c24 */ /* 0x000fe2000f8e0233 */
[----:B------:R-:W-:Y:S01]  /*69c0*/  MOV R3, R91 ;  /* 0x0000005b00037202 */ /* 0x000fe20000000f00 */
[C---:B------:R-:W-:Y:S01]  /*69d0*/  IMAD R54, R58.reuse, R54, RZ ;  /* 0x000000363a367224 */ /* 0x040fe200078e02ff */
[----:B------:R-:W-:Y:S01]  /*69e0*/  SHF.R.S32.HI R0, RZ, 0x18, R90 ;  /* 0x00000018ff007819 */ /* 0x000fe2000001145a */
[----:B------:R-:W-:Y:S01]  /*69f0*/  IMAD R55, R58, R55, RZ ;  /* 0x000000373a377224 */ /* 0x000fe200078e02ff */
[C---:B------:R-:W-:Y:S01]  /*6a00*/  PRMT R92, R62.reuse, 0x8880, RZ ;  /* 0x000088803e5c7816 */ /* 0x040fe200000000ff */
[----:B------:R-:W-:Y:S01]  /*6a10*/  IMAD R52, R3, UR39, R52 ;  /* 0x0000002703347c24 */ /* 0x000fe2000f8e0234 */
[----:B------:R-:W-:Y:S01]  /*6a20*/  SHF.R.S32.HI R13, RZ, 0x18, R89 ;  /* 0x00000018ff0d7819 */ /* 0x000fe20000011459 */
[----:B------:R-:W-:Y:S01]  /*6a30*/  IMAD.U32 R88, R62, 0x10000, RZ ;  /* 0x000100003e587824 */ /* 0x000fe200078e00ff */
[----:B------:R-:W-:Y:S01]  /*6a40*/  SHF.R.S32.HI R14, RZ, 0x18, R67 ;  /* 0x00000018ff0e7819 */ /* 0x000fe20000011443 */
[----:B------:R-:W-:Y:S01]  /*6a50*/  IMAD R53, R0, UR39, R53 ;  /* 0x0000002700357c24 */ /* 0x000fe2000f8e0235 */
[----:B------:R-:W-:Y:S01]  /*6a60*/  MOV R3, R92 ;  /* 0x0000005c00037202 */ /* 0x000fe20000000f00 */
[----:B--2---:R-:W-:Y:S01]  /*6a70*/  IMAD R40, R58, R40, RZ ;  /* 0x000000283a287224 */ /* 0x004fe200078e02ff */
[----:B------:R-:W-:Y:S01]  /*6a80*/  SHF.L.U32 R87, R62, 0x8, RZ ;  /* 0x000000083e577819 */ /* 0x000fe200000006ff */
[----:B------:R-:W-:Y:S01]  /*6a90*/  IMAD R54, R13, UR39, R54 ;  /* 0x000000270d367c24 */ /* 0x000fe2000f8e0236 */
[----:B------:R-:W-:Y:S01]  /*6aa0*/  SHF.R.S32.HI R0, RZ, 0x18, R88 ;  /* 0x00000018ff007819 */ /* 0x000fe20000011458 */
[----:B------:R-:W-:Y:S01]  /*6ab0*/  IMAD R55, R14, UR39, R55 ;  /* 0x000000270e377c24 */ /* 0x000fe2000f8e0237 */
[----:B------:R-:W-:Y:S01]  /*6ac0*/  PRMT R86, R63, 0x8880, RZ ;  /* 0x000088803f567816 */ /* 0x000fe200000000ff */
[C---:B------:R-:W-:Y:S01]  /*6ad0*/  IMAD R41, R58.reuse, R41, RZ ;  /* 0x000000293a297224 */ /* 0x040fe200078e02ff */
[----:B------:R-:W-:Y:S01]  /*6ae0*/  SHF.R.S32.HI R20, RZ, 0x18, R62 ;  /* 0x00000018ff147819 */ /* 0x000fe2000001143e */
[----:B------:R-:W-:Y:S01]  /*6af0*/  IMAD R40, R3, UR39, R40 ;  /* 0x0000002703287c24 */ /* 0x000fe2000f8e0228 */
[----:B------:R-:W-:Y:S01]  /*6b00*/  SHF.R.S32.HI R3, RZ, 0x18, R87 ;  /* 0x00000018ff037819 */ /* 0x000fe20000011457 */
[C---:B------:R-:W-:Y:S01]  /*6b10*/  IMAD R42, R58.reuse, R42, RZ ;  /* 0x0000002a3a2a7224 */ /* 0x040fe200078e02ff */
[C---:B------:R-:W-:Y:S01]  /*6b20*/  SHF.L.U32 R84, R63.reuse, 0x10, RZ ;  /* 0x000000103f547819 */ /* 0x040fe200000006ff */
[----:B------:R-:W-:Y:S01]  /*6b30*/  IMAD R43, R58, R43, RZ ;  /* 0x0000002b3a2b7224 */ /* 0x000fe200078e02ff */
[----:B------:R-:W-:Y:S01]  /*6b40*/  SHF.L.U32 R15, R63, 0x8, RZ ;  /* 0x000000083f0f7819 */ /* 0x000fe200000006ff */
[----:B------:R-:W-:Y:S01]  /*6b50*/  IMAD R41, R0, UR39, R41 ;  /* 0x0000002700297c24 */ /* 0x000fe2000f8e0229 */
[----:B------:R-:W-:Y:S01]  /*6b60*/  MOV R13, R86 ;  /* 0x00000056000d7202 */ /* 0x000fe20000000f00 */
[----:B------:R-:W-:Y:S01]  /*6b70*/  IMAD R44, R58, R44, RZ ;  /* 0x0000002c3a2c7224 */ /* 0x000fe200078e02ff */
[----:B------:R-:W-:Y:S01]  /*6b80*/  SHF.R.S32.HI R0, RZ, 0x18, R84 ;  /* 0x00000018ff007819 */ /* 0x000fe20000011454 */
[----:B------:R-:W-:Y:S01]  /*6b90*/  IMAD R42, R3, UR39, R42 ;  /* 0x00000027032a7c24 */ /* 0x000fe2000f8e022a */
[----:B------:R-:W-:Y:S01]  /*6ba0*/  PRMT R85, R64, 0x8880, RZ ;  /* 0x0000888040557816 */ /* 0x000fe200000000ff */
[----:B------:R-:W-:Y:S01]  /*6bb0*/  IMAD R45, R58, R45, RZ ;  /* 0x0000002d3a2d7224 */ /* 0x000fe200078e02ff */
[----:B------:R-:W-:Y:S01]  /*6bc0*/  SHF.R.S32.HI R15, RZ, 0x18, R15 ;  /* 0x00000018ff0f7819 */ /* 0x000fe2000001140f */
[----:B------:R-:W-:Y:S01]  /*6bd0*/  IMAD R43, R20, UR39, R43 ;  /* 0x00000027142b7c24 */ /* 0x000fe2000f8e022b */
[----:B------:R-:W-:Y:S01]  /*6be0*/  SHF.R.S32.HI R62, RZ, 0x18, R63 ;  /* 0x00000018ff3e7819 */ /* 0x000fe2000001143f */
[----:B------:R-:W-:Y:S01]  /*6bf0*/  IMAD R46, R58, R46, RZ ;  /* 0x0000002e3a2e7224 */ /* 0x000fe200078e02ff */
[----:B------:R-:W-:Y:S01]  /*6c00*/  SHF.L.U32 R83, R64, 0x10, RZ ;  /* 0x0000001040537819 */ /* 0x000fe200000006ff */
[----:B------:R-:W-:Y:S01]  /*6c10*/  IMAD R44, R13, UR39, R44 ;  /* 0x000000270d2c7c24 */ /* 0x000fe2000f8e022c */
[----:B------:R-:W-:Y:S01]  /*6c20*/  MOV R3, R85 ;  /* 0x0000005500037202 */ /* 0x000fe20000000f00 */
[----:B------:R-:W-:Y:S01]  /*6c30*/  IMAD R47, R58, R47, RZ ;  /* 0x0000002f3a2f7224 */ /* 0x000fe200078e02ff */
[C---:B------:R-:W-:Y:S01]  /*6c40*/  PRMT R81, R65.reuse, 0x8880, RZ ;  /* 0x0000888041517816 */ /* 0x040fe200000000ff */
[----:B------:R-:W-:Y:S01]  /*6c50*/  IMAD R45, R0, UR39, R45 ;  /* 0x00000027002d7c24 */ /* 0x000fe2000f8e022d */
[----:B------:R-:W-:Y:S01]  /*6c60*/  SHF.R.S32.HI R0, RZ, 0x18, R83 ;  /* 0x00000018ff007819 */ /* 0x000fe20000011453 */
[----:B------:R-:W-:Y:S01]  /*6c70*/  IMAD R32, R58, R32, RZ ;  /* 0x000000203a207224 */ /* 0x000fe200078e02ff */
[----:B------:R-:W-:Y:S01]  /*6c80*/  SHF.L.U32 R79, R65, 0x10, RZ ;  /* 0x00000010414f7819 */ /* 0x000fe200000006ff */
[----:B------:R-:W-:Y:S01]  /*6c90*/  IMAD.SHL.U32 R82, R64, 0x100, RZ ;  /* 0x0000010040527824 */ /* 0x000fe200078e00ff */
[----:B------:R-:W-:Y:S01]  /*6ca0*/  SHF.R.S32.HI R64, RZ, 0x18, R64 ;  /* 0x00000018ff407819 */ /* 0x000fe20000011440 */
[----:B------:R-:W-:Y:S01]  /*6cb0*/  IMAD R46, R15, UR39, R46 ;  /* 0x000000270f2e7c24 */ /* 0x000fe2000f8e022e */
[----:B------:R-:W-:Y:S01]  /*6cc0*/  SHF.L.U32 R77, R65, 0x8, RZ ;  /* 0x00000008414d7819 */ /* 0x000fe200000006ff */
[----:B------:R-:W-:Y:S01]  /*6cd0*/  IMAD R47, R62, UR39, R47 ;  /* 0x000000273e2f7c24 */ /* 0x000fe2000f8e022f */
[----:B------:R-:W-:Y:S01]  /*6ce0*/  PRMT R80, R68, 0x8880, RZ ;  /* 0x0000888044507816 */ /* 0x000fe200000000ff */
[C---:B------:R-:W-:Y:S01]  /*6cf0*/  IMAD R33, R58.reuse, R33, RZ ;  /* 0x000000213a217224 */ /* 0x040fe200078e02ff */
[----:B------:R-:W-:Y:S01]  /*6d00*/  SHF.R.S32.HI R15, RZ, 0x18, R77 ;  /* 0x00000018ff0f7819 */ /* 0x000fe2000001144d */
[----:B------:R-:W-:Y:S01]  /*6d10*/  IMAD R32, R3, UR39, R32 ;  /* 0x0000002703207c24 */ /* 0x000fe2000f8e0220 */
[----:B------:R-:W-:Y:S01]  /*6d20*/  SHF.R.S32.HI R3, RZ, 0x18, R82 ;  /* 0x00000018ff037819 */ /* 0x000fe20000011452 */
[C---:B------:R-:W-:Y:S01]  /*6d30*/  IMAD R34, R58.reuse, R34, RZ ;  /* 0x000000223a227224 */ /* 0x040fe200078e02ff */
[----:B------:R-:W-:Y:S01]  /*6d40*/  SHF.R.S32.HI R66, RZ, 0x18, R65 ;  /* 0x00000018ff427819 */ /* 0x000fe20000011441 */
[----:B------:R-:W-:Y:S01]  /*6d50*/  IMAD R35, R58, R35, RZ ;  /* 0x000000233a237224 */ /* 0x000fe200078e02ff */
[----:B------:R-:W-:Y:S01]  /*6d60*/  SHF.L.U32 R78, R68, 0x10, RZ ;  /* 0x00000010444e7819 */ /* 0x000fe200000006ff */
[----:B------:R-:W-:Y:S01]  /*6d70*/  IMAD R33, R0, UR39, R33 ;  /* 0x0000002700217c24 */ /* 0x000fe2000f8e0221 */
[----:B------:R-:W-:Y:S01]  /*6d80*/  SHF.R.S32.HI R0, RZ, 0x18, R79 ;  /* 0x00000018ff007819 */ /* 0x000fe2000001144f */
[----:B------:R-:W-:Y:S01]  /*6d90*/  IMAD R36, R58, R36, RZ ;  /* 0x000000243a247224 */ /* 0x000fe200078e02ff */
[----:B------:R-:W-:Y:S01]  /*6da0*/  SHF.L.U32 R75, R68, 0x8, RZ ;  /* 0x00000008444b7819 */ /* 0x000fe200000006ff */
[----:B------:R-:W-:Y:S01]  /*6db0*/  IMAD.MOV.U32 R13, RZ, RZ, R81 ;  /* 0x000000ffff0d7224 */ /* 0x000fe200078e0051 */
[----:B------:R-:W-:Y:S01]  /*6dc0*/  PRMT R74, R69, 0x8880, RZ ;  /* 0x00008880454a7816 */ /* 0x000fe200000000ff */
[----:B------:R-:W-:Y:S01]  /*6dd0*/  IMAD R34, R3, UR39, R34 ;  /* 0x0000002703227c24 */ /* 0x000fe2000f8e0222 */
[----:B------:R-:W-:Y:S01]  /*6de0*/  MOV R3, R80 ;  /* 0x0000005000037202 */ /* 0x000fe20000000f00 */
[----:B------:R-:W-:Y:S01]  /*6df0*/  IMAD R37, R58, R37, RZ ;  /* 0x000000253a257224 */ /* 0x000fe200078e02ff */
[----:B------:R-:W-:Y:S01]  /*6e00*/  SHF.R.S32.HI R68, RZ, 0x18, R68 ;  /* 0x00000018ff447819 */ /* 0x000fe20000011444 */
[----:B------:R-:W-:Y:S01]  /*6e10*/  IMAD R35, R64, UR39, R35 ;  /* 0x0000002740237c24 */ /* 0x000fe2000f8e0223 */
[----:B------:R-:W-:Y:S01]  /*6e20*/  SHF.L.U32 R65, R69, 0x8, RZ ;  /* 0x0000000845417819 */ /* 0x000fe200000006ff */
[----:B------:R-:W-:Y:S01]  /*6e30*/  IMAD R38, R58, R38, RZ ;  /* 0x000000263a267224 */ /* 0x000fe200078e02ff */
[----:B------:R-:W-:Y:S01]  /*6e40*/  PRMT R76, R72, 0x8880, RZ ;  /* 0x00008880484c7816 */ /* 0x000fe200000000ff */
[----:B------:R-:W-:Y:S01]  /*6e50*/  IMAD R36, R13, UR39, R36 ;  /* 0x000000270d247c24 */ /* 0x000fe2000f8e0224 */
[----:B------:R-:W-:Y:S01]  /*6e60*/  MOV R13, R74 ;  /* 0x0000004a000d7202 */ /* 0x000fe20000000f00 */
[----:B------:R-:W-:Y:S01]  /*6e70*/  IMAD R39, R58, R39, RZ ;  /* 0x000000273a277224 */ /* 0x000fe200078e02ff */
[----:B------:R-:W-:Y:S01]  /*6e80*/  SHF.R.S32.HI R70, RZ, 0x18, R69 ;  /* 0x00000018ff467819 */ /* 0x000fe20000011445 */
[----:B------:R-:W-:Y:S01]  /*6e90*/  IMAD R37, R0, UR39, R37 ;  /* 0x0000002700257c24 */ /* 0x000fe2000f8e0225 */
[----:B------:R-:W-:Y:S01]  /*6ea0*/  SHF.R.S32.HI R0, RZ, 0x18, R78 ;  /* 0x00000018ff007819 */ /* 0x000fe2000001144e */
[----:B------:R-:W-:Y:S01]  /*6eb0*/  IMAD R24, R58, R24, RZ ;  /* 0x000000183a187224 */ /* 0x000fe200078e02ff */
[----:B------:R-:W-:Y:S01]  /*6ec0*/  SHF.L.U32 R67, R72, 0x8, RZ ;  /* 0x0000000848437819 */ /* 0x000fe200000006ff */
[----:B------:R-:W-:Y:S01]  /*6ed0*/  IMAD R38, R15, UR39, R38 ;  /* 0x000000270f267c24 */ /* 0x000fe2000f8e0226 */
[C---:B------:R-:W-:Y:S01]  /*6ee0*/  PRMT R63, R73.reuse, 0x8880, RZ ;  /* 0x00008880493f7816 */ /* 0x040fe200000000ff */
[----:B------:R-:W-:Y:S01]  /*6ef0*/  IMAD R39, R66, UR39, R39 ;  /* 0x0000002742277c24 */ /* 0x000fe2000f8e0227 */
[----:B------:R-:W-:Y:S01]  /*6f00*/  SHF.R.S32.HI R12, RZ, 0x18, R72 ;  /* 0x00000018ff0c7819 */ /* 0x000fe20000011448 */
[C---:B------:R-:W-:Y:S01]  /*6f10*/  IMAD R25, R58.reuse, R25, RZ ;  /* 0x000000193a197224 */ /* 0x040fe200078e02ff */
[----:B------:R-:W-:Y:S01]  /*6f20*/  SHF.L.U32 R61, R73, 0x10, RZ ;  /* 0x00000010493d7819 */ /* 0x000fe200000006ff */
[----:B------:R-:W-:Y:S01]  /*6f30*/  IMAD R24, R3, UR39, R24 ;  /* 0x0000002703187c24 */ /* 0x000fe2000f8e0218 */
[----:B------:R-:W-:Y:S01]  /*6f40*/  SHF.R.S32.HI R3, RZ, 0x18, R75 ;  /* 0x00000018ff037819 */ /* 0x000fe2000001144b */
[----:B------:R-:W-:Y:S01]  /*6f50*/  IMAD R26, R58, R26, RZ ;  /* 0x0000001a3a1a7224 */ /* 0x000fe200078e02ff */
[----:B------:R-:W-:Y:S01]  /*6f60*/  I2IP.S8.S32.SAT R116, R51, R50, RZ ;  /* 0x0000003233747239 */ /* 0x000fe200000014ff */
[----:B------:R-:W-:Y:S01]  /*6f70*/  IMAD.U32 R71, R69, 0x10000, RZ ;  /* 0x0001000045477824 */ /* 0x000fe200078e00ff */
[----:B------:R-:W-:Y:S01]  /*6f80*/  SHF.L.U32 R69, R72, 0x10, RZ ;  /* 0x0000001048457819 */ /* 0x000fe200000006ff */
[----:B------:R-:W-:Y:S01]  /*6f90*/  IMAD R27, R58, R27, RZ ;  /* 0x0000001b3a1b7224 */ /* 0x000fe200078e02ff */
[----:B------:R-:W-:Y:S01]  /*6fa0*/  SHF.R.S32.HI R72, RZ, 0x18, R73 ;  /* 0x00000018ff487819 */ /* 0x000fe20000011449 */
[----:B------:R-:W-:Y:S01]  /*6fb0*/  IMAD R25, R0, UR39, R25 ;  /* 0x0000002700197c24 */ /* 0x000fe2000f8e0219 */
[----:B------:R-:W-:Y:S01]  /*6fc0*/  SHF.R.S32.HI R0, RZ, 0x18, R71 ;  /* 0x00000018ff007819 */ /* 0x000fe20000011447 */
[C---:B------:R-:W-:Y:S01]  /*6fd0*/  IMAD R28, R58.reuse, R28, RZ ;  /* 0x0000001c3a1c7224 */ /* 0x040fe200078e02ff */
[----:B------:R-:W-:Y:S01]  /*6fe0*/  I2IP.S8.S32.SAT R117, R55, R54, RZ ;  /* 0x0000003637757239 */ /* 0x000fe200000014ff */
[----:B------:R-:W-:Y:S01]  /*6ff0*/  IMAD R26, R3, UR39, R26 ;  /* 0x00000027031a7c24 */ /* 0x000fe2000f8e021a */
[----:B------:R-:W-:Y:S01]  /*7000*/  SHF.R.S32.HI R3, RZ, 0x18, R65 ;  /* 0x00000018ff037819 */ /* 0x000fe20000011441 */
[----:B------:R-:W-:Y:S01]  /*7010*/  IMAD R29, R58, R29, RZ ;  /* 0x0000001d3a1d7224 */ /* 0x000fe200078e02ff */
[----:B------:R-:W-:Y:S01]  /*7020*/  I2IP.S8.S32.SAT R118, R43, R42, RZ ;  /* 0x0000002a2b767239 */ /* 0x000fe200000014ff */
[----:B------:R-:W-:Y:S01]  /*7030*/  IMAD R27, R68, UR39, R27 ;  /* 0x00000027441b7c24 */ /* 0x000fe2000f8e021b */
[----:B------:R-:W-:Y:S01]  /*7040*/  I2IP.S8.S32.SAT R119, R47, R46, RZ ;  /* 0x0000002e2f777239 */ /* 0x000fe200000014ff */
[----:B------:R-:W-:Y:S01]  /*7050*/  IMAD R30, R58, R30, RZ ;  /* 0x0000001e3a1e7224 */ /* 0x000fe200078e02ff */
[----:B------:R-:W-:Y:S01]  /*7060*/  I2IP.S8.S32.SAT R120, R35, R34, RZ ;  /* 0x0000002223787239 */ /* 0x000fe200000014ff */
[----:B------:R-:W-:Y:S01]  /*7070*/  IMAD R28, R13, UR39, R28 ;  /* 0x000000270d1c7c24 */ /* 0x000fe2000f8e021c */
[----:B------:R-:W-:Y:S01]  /*7080*/  LDTM.16dp32bit_t0_t15.x8 R4, tmem[UR4+0x40] ;  /* 0x00004004000479ee */ /* 0x000fe20008980000 */
[----:B------:R-:W1:Y:S01]  /*7090*/  LDTM.16dp32bit_t16_t31.x8 R4, tmem[UR4+0x48] ;  /* 0x00004804000479ee */ /* 0x000e6200089a0000 */
[----:B------:R-:W-:Y:S01]  /*70a0*/  IMAD R29, R0, UR39, R29 ;  /* 0x00000027001d7c24 */ /* 0x000fe2000f8e021d */
[----:B------:R-:W-:Y:S01]  /*70b0*/  MOV R13, R76 ;  /* 0x0000004c000d7202 */ /* 0x000fe20000000f00 */
[----:B------:R-:W-:Y:S01]  /*70c0*/  IMAD R31, R58, R31, RZ ;  /* 0x0000001f3a1f7224 */ /* 0x000fe200078e02ff */
[----:B------:R-:W-:Y:S01]  /*70d0*/  SHF.R.S32.HI R0, RZ, 0x18, R69 ;  /* 0x00000018ff007819 */ /* 0x000fe20000011445 */
[----:B------:R-:W-:Y:S01]  /*70e0*/  IMAD R30, R3, UR39, R30 ;  /* 0x00000027031e7c24 */ /* 0x000fe2000f8e021e */
[----:B------:R-:W-:Y:S01]  /*70f0*/  SHF.R.S32.HI R3, RZ, 0x18, R67 ;  /* 0x00000018ff037819 */ /* 0x000fe20000011443 */
[----:B------:R-:W-:Y:S01]  /*7100*/  IMAD R31, R70, UR39, R31 ;  /* 0x00000027461f7c24 */ /* 0x000fe2000f8e021f */
[----:B------:R-:W-:Y:S01]  /*7110*/  UPRMT UR5, UR37, 0x654, UR5 ;  /* 0x0000065425057896 */ /* 0x000fe20008000005 */
[----:B------:R-:W-:Y:S01]  /*7120*/  IMAD.SHL.U32 R21, R73, 0x100, RZ ;  /* 0x0000010049157824 */ /* 0x000fe200078e00ff */
[----:B------:R-:W-:Y:S01]  /*7130*/  I2IP.S8.S32.SAT R121, R39, R38, RZ ;  /* 0x0000002627797239 */ /* 0x000fe200000014ff */
[----:B------:R-:W-:Y:S01]  /*7140*/  NOP ;  /* 0x0000000000007918 */ /* 0x000fe20000000000 */
[----:B------:R-:W-:Y:S01]  /*7150*/  I2IP.S8.S32.SAT R122, R27, R26, RZ ;  /* 0x0000001a1b7a7239 */ /* 0x000fe200000014ff */
[----:B------:R-:W-:Y:S01]  /*7160*/  UIADD3 UR24, UPT, UPT, UR38, 0x1, URZ ;  /* 0x0000000126187890 */ /* 0x000fe2000fffe0ff */
[----:B------:R-:W-:Y:S01]  /*7170*/  I2IP.S8.S32.SAT R123, R31, R30, RZ ;  /* 0x0000001e1f7b7239 */ /* 0x000fe200000014ff */
[----:B------:R-:W-:Y:S01]  /*7180*/  BSSY.RECONVERGENT B0, `(.L_x_112) ;  /* 0x000004d000007945 */ /* 0x000fe20003800200 */
[----:B------:R-:W-:Y:S01]  /*7190*/  I2IP.S8.S32.SAT R116, R49, R48, R116 ;  /* 0x0000003031747239 */ /* 0x000fe20000001474 */
[----:B-1----:R-:W-:Y:S01]  /*71a0*/  SYNCS.ARRIVE.TRANS64.RED.A1T0 RZ, [UR5], RZ ;  /* 0x000000ffffff79a7 */ /* 0x002fe20008100405 */
[----:B------:R-:W-:Y:S02]  /*71b0*/  I2IP.S8.S32.SAT R117, R53, R52, R117 ;  /* 0x0000003435757239 */ /* 0x000fe40000001475 */
[----:B------:R-:W-:Y:S02]  /*71c0*/  I2IP.S8.S32.SAT R118, R41, R40, R118 ;  /* 0x0000002829767239 */ /* 0x000fe40000001476 */
[----:B------:R-:W-:Y:S01]  /*71d0*/  I2IP.S8.S32.SAT R119, R45, R44, R119 ;  /* 0x0000002c2d777239 */ /* 0x000fe20000001477 */
[----:B------:R1:W-:Y:S01]  /*71e0*/  STS.64 [R107+UR44+0x1680], R116 ;  /* 0x001680746b007988 */ /* 0x0003e20008000a2c */
[C---:B------:R-:W-:Y:S01]  /*71f0*/  IMAD R4, R58.reuse, R4, RZ ;  /* 0x000000043a047224 */ /* 0x040fe200078e02ff */
[----:B------:R-:W-:Y:S01]  /*7200*/  I2IP.S8.S32.SAT R120, R33, R32, R120 ;  /* 0x0000002021787239 */ /* 0x000fe20000001478 */
[C---:B------:R-:W-:Y:S01]  /*7210*/  IMAD R5, R58.reuse, R5, RZ ;  /* 0x000000053a057224 */ /* 0x040fe200078e02ff */
[----:B------:R-:W-:Y:S01]  /*7220*/  I2IP.S8.S32.SAT R121, R37, R36, R121 ;  /* 0x0000002425797239 */ /* 0x000fe20000001479 */
[----:B------:R-:W-:Y:S01]  /*7230*/  IMAD R4, R13, UR39, R4 ;  /* 0x000000270d047c24 */ /* 0x000fe2000f8e0204 */
[----:B------:R1:W-:Y:S01]  /*7240*/  STS.64 [R107+UR44+0x1a80], R118 ;  /* 0x001a80766b007988 */ /* 0x0003e20008000a2c */
[----:B------:R-:W-:Y:S01]  /*7250*/  IMAD R6, R58, R6, RZ ;  /* 0x000000063a067224 */ /* 0x000fe200078e02ff */
[----:B------:R-:W-:Y:S01]  /*7260*/  MOV R13, R63 ;  /* 0x0000003f000d7202 */ /* 0x000fe20000000f00 */
[----:B------:R-:W-:Y:S01]  /*7270*/  IMAD R5, R0, UR39, R5 ;  /* 0x0000002700057c24 */ /* 0x000fe2000f8e0205 */
[----:B------:R-:W-:Y:S01]  /*7280*/  SHF.R.S32.HI R0, RZ, 0x18, R61 ;  /* 0x00000018ff007819 */ /* 0x000fe2000001143d */
[C---:B------:R-:W-:Y:S01]  /*7290*/  IMAD R7, R58.reuse, R7, RZ ;  /* 0x000000073a077224 */ /* 0x040fe200078e02ff */
[----:B------:R1:W-:Y:S01]  /*72a0*/  STS.64 [R107+UR44+0x1e80], R120 ;  /* 0x001e80786b007988 */ /* 0x0003e20008000a2c */
[C---:B------:R-:W-:Y:S01]  /*72b0*/  IMAD R8, R58.reuse, R8, RZ ;  /* 0x000000083a087224 */ /* 0x040fe200078e02ff */
[----:B------:R-:W-:Y:S01]  /*72c0*/  I2IP.S8.S32.SAT R122, R25, R24, R122 ;  /* 0x00000018197a7239 */ /* 0x000fe2000000147a */
[----:B------:R-:W-:Y:S01]  /*72d0*/  IMAD R6, R3, UR39, R6 ;  /* 0x0000002703067c24 */ /* 0x000fe2000f8e0206 */
[----:B------:R-:W-:Y:S01]  /*72e0*/  SHF.R.S32.HI R3, RZ, 0x18, R21 ;  /* 0x00000018ff037819 */ /* 0x000fe20000011415 */
[----:B------:R-:W-:Y:S01]  /*72f0*/  IMAD R9, R58, R9, RZ ;  /* 0x000000093a097224 */ /* 0x000fe200078e02ff */
[----:B------:R-:W-:Y:S01]  /*7300*/  I2IP.S8.S32.SAT R123, R29, R28, R123 ;  /* 0x0000001c1d7b7239 */ /* 0x000fe2000000147b */
[----:B------:R-:W-:Y:S02]  /*7310*/  IMAD R7, R12, UR39, R7 ;  /* 0x000000270c077c24 */ /* 0x000fe4000f8e0207 */
[----:B------:R-:W-:Y:S02]  /*7320*/  IMAD R8, R13, UR39, R8 ;  /* 0x000000270d087c24 */ /* 0x000fe4000f8e0208 */
[----:B------:R1:W-:Y:S01]  /*7330*/  STS.64 [R107+UR44+0x2280], R122 ;  /* 0x0022807a6b007988 */ /* 0x0003e20008000a2c */
[----:B------:R-:W-:Y:S01]  /*7340*/  IMAD R10, R58, R10, RZ ;  /* 0x0000000a3a0a7224 */ /* 0x000fe200078e02ff */
[----:B------:R-:W-:Y:S01]  /*7350*/  I2IP.S8.S32.SAT R124, R7, R6, RZ ;  /* 0x00000006077c7239 */ /* 0x000fe200000014ff */
[----:B------:R-:W-:Y:S02]  /*7360*/  IMAD R9, R0, UR39, R9 ;  /* 0x0000002700097c24 */ /* 0x000fe4000f8e0209 */
[----:B------:R-:W-:Y:S01]  /*7370*/  IMAD R11, R58, R11, RZ ;  /* 0x0000000b3a0b7224 */ /* 0x000fe200078e02ff */
[----:B------:R-:W-:Y:S01]  /*7380*/  I2IP.S8.S32.SAT R124, R5, R4, R124 ;  /* 0x00000004057c7239 */ /* 0x000fe2000000147c */
[----:B------:R-:W-:Y:S02]  /*7390*/  IMAD R10, R3, UR39, R10 ;  /* 0x00000027030a7c24 */ /* 0x000fe4000f8e020a */
[----:B------:R-:W-:Y:S05]  /*73a0*/  IMAD R11, R72, UR39, R11 ;  /* 0x00000027480b7c24 */ /* 0x000fea000f8e020b */
[----:B------:R-:W-:Y:S04]  /*73b0*/  I2IP.S8.S32.SAT R125, R11, R10, RZ ;  /* 0x0000000a0b7d7239 */ /* 0x000fe800000014ff */
[----:B------:R-:W-:Y:S05]  /*73c0*/  I2IP.S8.S32.SAT R125, R9, R8, R125 ;  /* 0x00000008097d7239 */ /* 0x000fea000000147d */
[----:B------:R1:W-:Y:S01]  /*73d0*/  STS.64 [R107+UR44+0x2680], R124 ;  /* 0x0026807c6b007988 */ /* 0x0003e20008000a2c */
[----:B------:R-:W-:Y:S01]  /*73e0*/  @!PT LDS RZ, [RZ] ;  /* 0x00000000fffff984 */ /* 0x000fe20000000800 */
[----:B------:R-:W-:Y:S01]  /*73f0*/  @!PT LDS RZ, [RZ] ;  /* 0x00000000fffff984 */ /* 0x000fe20000000800 */
[----:B------:R-:W-:Y:S01]  /*7400*/  @!PT LDS RZ, [RZ] ;  /* 0x00000000fffff984 */ /* 0x000fe20000000800 */
[----:B------:R-:W-:Y:S01]  /*7410*/  @!PT LDS RZ, [RZ] ;  /* 0x00000000fffff984 */ /* 0x000fe20000000800 */
[----:B------:R2:W-:Y:S06]  /*7420*/  MEMBAR.ALL.CTA ;  /* 0x0000000000007992 */ /* 0x0005ec0000008000 */
[----:B--2---:R-:W2:Y:S02]  /*7430*/  FENCE.VIEW.ASYNC.S ;  /* 0x00000000000073c6 */ /* 0x004ea40000000000 */
[----:B--2---:R-:W-:Y:S06]  /*7440*/  BAR.SYNC.DEFER_BLOCKING 0x1, 0x80 ;  /* 0x0042000000007b1d */ /* 0x004fec0000010000 */
[----:B------:R-:W-:Y:S05]  /*7450*/  @P0 BRA `(.L_x_113) ;  /* 0x00000000007c0947 */ /* 0x000fea0003800000 */
[----:B------:R-:W-:Y:S01]  /*7460*/  R2UR UR13, R101 ;  /* 0x00000000650d72ca */ /* 0x000fe200000e0000 */
[----:B------:R-:W-:Y:S01]  /*7470*/  UIADD3 UR26, UP0, UPT, UR48, 0x680, URZ ;  /* 0x00000680301a7890 */ /* 0x000fe2000ff1e0ff */
[----:B------:R-:W-:Y:S01]  /*7480*/  R2UR UR14, R103 ;  /* 0x00000000670e72ca */ /* 0x000fe200000e0000 */
[----:B------:R-:W-:Y:S02]  /*7490*/  UIADD3 UR12, UPT, UPT, UR44, 0x1680, URZ ;  /* 0x000016802c0c7890 */ /* 0x000fe4000fffe0ff */
[----:B------:R-:W-:Y:S01]  /*74a0*/  UIADD3.X UR27, UPT, UPT, URZ, UR49, URZ, UP0, !UPT ;  /* 0x00000031ff1b7290 */ /* 0x000fe200087fe4ff */
[----:B------:R-:W-:Y:S01]  /*74b0*/  UMOV UR15, UR36 ;  /* 0x00000024000f7c82 */ /* 0x000fe20008000000 */
[----:B------:R-:W-:Y:S01]  /*74c0*/  UIADD3 UR8, UPT, UPT, UR44, 0x1a80, URZ ;  /* 0x00001a802c087890 */ /* 0x000fe2000fffe0ff */
[----:B------:R-:W-:Y:S01]  /*74d0*/  UMOV UR11, UR36 ;  /* 0x00000024000b7c82 */ /* 0x000fe20008000000 */
[----:B------:R-:W-:Y:S04]  /*74e0*/  UIADD3 UR4, UPT, UPT, UR44, 0x1e80, URZ ;  /* 0x00001e802c047890 */ /* 0x000fe8000fffe0ff */
[----:B------:R-:W-:Y:S02]  /*74f0*/  UIMAD UR13, UR13, 0x50, URZ ;  /* 0x000000500d0d78a4 */ /* 0x000fe4000f8e02ff */
[----:B------:R-:W-:Y:S02]  /*7500*/  USHF.L.U32 UR14, UR14, 0x6, URZ ;  /* 0x000000060e0e7899 */ /* 0x000fe400080006ff */
[----:B------:R-:W-:Y:S02]  /*7510*/  UIADD3 UR9, UPT, UPT, UR13, 0x10, URZ ;  /* 0x000000100d097890 */ /* 0x000fe4000fffe0ff */
[----:B------:R-:W-:Y:S01]  /*7520*/  UIADD3 UR5, UPT, UPT, UR13, 0x20, URZ ;  /* 0x000000200d057890 */ /* 0x000fe2000fffe0ff */
[----:B------:R-:W-:Y:S02]  /*7530*/  UMOV UR7, UR36 ;  /* 0x0000002400077c82 */ /* 0x000fe40008000000 */
[----:B------:R-:W-:Y:S01]  /*7540*/  UMOV UR10, UR14 ;  /* 0x0000000e000a7c82 */ /* 0x000fe20008000000 */
[----:B------:R-:W-:Y:S01]  /*7550*/  UMOV UR6, UR14 ;  /* 0x0000000e00067c82 */ /* 0x000fe20008000000 */
[----:B------:R2:W-:Y:S01]  /*7560*/  UTMASTG.3D [UR12], [UR26] ;  /* 0x0000000c1a0073b5 */ /* 0x0005e20008010000 */
[----:B------:R-:W-:Y:S02]  /*7570*/  UIADD3 UR20, UPT, UPT, UR44, 0x2280, URZ ;  /* 0x000022802c147890 */ /* 0x000fe4000fffe0ff */
[----:B------:R-:W-:Y:S01]  /*7580*/  UIADD3 UR21, UPT, UPT, UR13, 0x30, URZ ;  /* 0x000000300d157890 */ /* 0x000fe2000fffe0ff */
[----:B------:R-:W-:Y:S01]  /*7590*/  UMOV UR23, UR36 ;  /* 0x0000002400177c82 */ /* 0x000fe20008000000 */
[----:B------:R-:W-:Y:S01]  /*75a0*/  UMOV UR22, UR14 ;  /* 0x0000000e00167c82 */ /* 0x000fe20008000000 */
[----:B------:R-:W-:Y:S01]  /*75b0*/  UIADD3 UR16, UPT, UPT, UR44, 0x2680, URZ ;  /* 0x000026802c107890 */ /* 0x000fe2000fffe0ff */
[----:B------:R2:W-:Y:S01]  /*75c0*/  UTMASTG.3D [UR8], [UR26] ;  /* 0x000000081a0073b5 */ /* 0x0005e20008010000 */
[----:B------:R-:W-:Y:S01]  /*75d0*/  UIADD3 UR17, UPT, UPT, UR13, 0x40, URZ ;  /* 0x000000400d117890 */ /* 0x000fe2000fffe0ff */
[----:B------:R-:W-:Y:S01]  /*75e0*/  UMOV UR19, UR36 ;  /* 0x0000002400137c82 */ /* 0x000fe20008000000 */
[----:B------:R-:W-:Y:S01]  /*75f0*/  UMOV UR18, UR14 ;  /* 0x0000000e00127c82 */ /* 0x000fe20008000000 */
[----:B------:R2:W-:Y:S01]  /*7600*/  UTMASTG.3D [UR4], [UR26] ;  /* 0x000000041a0073b5 */ /* 0x0005e20008010000 */
[----:B------:R2:W-:Y:S05]  /*7610*/  UTMASTG.3D [UR20], [UR26] ;  /* 0x000000141a0073b5 */ /* 0x0005ea0008010000 */
[----:B------:R2:W-:Y:S01]  /*7620*/  UTMASTG.3D [UR16], [UR26] ;  /* 0x000000101a0073b5 */ /* 0x0005e20008010000 */
[----:B------:R0:W-:Y:S01]  /*7630*/  UTMACMDFLUSH ;  /* 0x00000000000079b7 */ /* 0x0001e20000000000 */
[----:B--2---:R-:W-:Y:S04]  /*7640*/  DEPBAR.LE SB0, 0x0 ;  /* 0x000080000000791a */ /* 0x004fe80000000000 */
.L_x_113:
[----:B------:R-:W-:Y:S05]  /*7650*/  BSYNC.RECONVERGENT B0 ;  /* 0x0000000000007941 */ /* 0x000fea0003800200 */
.L_x_112:
[----:B------:R-:W-:Y:S01]  /*7660*/  BAR.SYNC.DEFER_BLOCKING 0x1, 0x80 ;  /* 0x0042000000007b1d */ /* 0x000fe20000010000 */
[----:B------:R-:W-:Y:S01]  /*7670*/  ISETP.NE.AND P1, PT, R114, RZ, PT ;  /* 0x000000ff7200720c */ /* 0x000fe20003f25270 */
[----:B------:R-:W-:Y:S01]  /*7680*/  UISETP.NE.AND UP0, UPT, UR24, 0x4, UPT ;  /* 0x000000041800788c */ /* 0x000fe2000bf05270 */
[----:B------:R-:W-:Y:S01]  /*7690*/  ISETP.NE.AND P0, PT, R115, 0x2, PT ;  /* 0x000000027300780c */ /* 0x000fe20003f05270 */
[----:B------:R-:W-:Y:S02]  /*76a0*/  IMAD.IADD R101, R57, 0x1, R93 ;  /* 0x0000000139657824 */ /* 0x000fe400078e025d */
[----:B------:R-:W-:Y:S01]  /*76b0*/  USEL UR4, URZ, 0x1, UP0 ;  /* 0x00000001ff047887 */ /* 0x000fe20008000000 */
[----:B------:R-:W-:Y:S01]  /*76c0*/  SEL R0, RZ, 0x1, P0 ;  /* 0x00000001ff007807 */ /* 0x000fe20000000000 */
[----:B------:R-:W-:Y:S01]  /*76d0*/  USEL UR38, UR24, URZ, UP0 ;  /* 0x000000ff18267287 */ /* 0x000fe20008000000 */
[----:B------:R-:W-:Y:S01]  /*76e0*/  SEL R115, R115, RZ, P0 ;  /* 0x000000ff73737207 */ /* 0x000fe20000000000 */
[----:B------:R-:W-:Y:S01]  /*76f0*/  IMAD.IADD R103, R59, 0x1, R100 ;  /* 0x000000013b677824 */ /* 0x000fe200078e0264 */
[----:B------:R-:W-:Y:S02]  /*7700*/  LOP3.LUT R111, R111, R0, RZ, 0x3c, !PT ;  /* 0x000000006f6f7212 */ /* 0x000fe400078e3cff */
[----:B------:R-:W-:Y:S02]  /*7710*/  LOP3.LUT R112, R112, UR4, RZ, 0x3c, !PT ;  /* 0x0000000470707c12 */ /* 0x000fe4000f8e3cff */
[----:B------:R-:W-:Y:S01]  /*7720*/  @P1 R2UR UR36, R109 ;  /* 0x000000006d2412ca */ /* 0x000fe200000e0000 */
[----:B------:R-:W-:Y:S03]  /*7730*/  @!UPT UIADD3 URZ, UPT, UPT, URZ, URZ, URZ ;  /* 0x000000fffffff290 */ /* 0x000fe6000fffe0ff */
[----:B------:R-:W-:Y:S11]  /*7740*/  @P1 BRA `(.L_x_114) ;  /* 0xffffffdc00841947 */ /* 0x000ff6000383ffff */
[----:B------:R-:W-:Y:S05]  /*7750*/  EXIT ;  /* 0x000000000000794d */ /* 0x000fea0003800000 */
.L_x_20:
[----:B--2---:R2:W1:Y:S02]  /*7760*/  SYNCS.PHASECHK.TRANS64.TRYWAIT P0, [R3+URZ+0x210], R2 ;  /* 0x00021002030075a7 */ /* 0x00446400080011ff */
[----:B-1----:R-:W-:Y:S05]  /*7770*/  @!P0 NANOSLEEP.SYNCS 0x989680 ;  /* 0x009896800000895d */ /* 0x002fea0003900000 */
[----:B------:R-:W1:Y:S02]  /*7780*/  @!P0 SYNCS.PHASECHK.TRANS64 P0, [R3+URZ+0x210], R2 ;  /* 0x00021002030085a7 */ /* 0x000e6400080010ff */
[----:B-1----:R-:W-:Y:S05]  /*7790*/  @!P0 BRA `(.L_x_20) ;  /* 0xfffffffc00f08947 */ /* 0x002fea000383ffff */
[----:B------:R-:W-:Y:S05]  /*77a0*/  BRA `(.L_x_115) ;  /* 0xffffffa000187947 */ /* 0x000fea000383ffff */
.L_x_23:
[----:B-1----:R-:W-:Y:S07]  /*77b0*/  MOV R2, UR33 ;  /* 0x0000002100027c02 */ /* 0x002fee0008000f00 */
.L_x_116:
[----:B-1----:R1:W2:Y:S02]  /*77c0*/  SYNCS.PHASECHK.TRANS64.TRYWAIT P0, [R2+URZ+0xc0], R5 ;  /* 0x0000c005020075a7 */ /* 0x0022a400080011ff */
[----:B--2---:R-:W-:Y:S05]  /*77d0*/  @!P0 NANOSLEEP.SYNCS 0x989680 ;  /* 0x009896800000895d */ /* 0x004fea0003900000 */
[----:B------:R-:W2:Y:S02]  /*77e0*/  @!P0 SYNCS.PHASECHK.TRANS64 P0, [R2+URZ+0xc0], R5 ;  /* 0x0000c005020085a7 */ /* 0x000ea400080010ff */
[----:B--2---:R-:W-:Y:S05]  /*77f0*/  @!P0 BRA `(.L_x_116) ;  /* 0xfffffffc00f08947 */ /* 0x004fea000383ffff */
[----:B------:R-:W-:Y:S05]  /*7800*/  BRA `(.L_x_22) ;  /* 0xffffffa000687947 */ /* 0x000fea000383ffff */
.L_x_29:
[----:B-1----:R-:W-:Y:S07]  /*7810*/  MOV R2, UR17 ;  /* 0x0000001100027c02 */ /* 0x002fee0008000f00 */
.L_x_117:
[----:B-1----:R1:W2:Y:S02]  /*7820*/  SYNCS.PHASECHK.TRANS64.TRYWAIT P0, [R2+URZ+0xc0], R5 ;  /* 0x0000c005020075a7 */ /* 0x0022a400080011ff */
[----:B--2---:R-:W-:Y:S05]  /*7830*/  @!P0 NANOSLEEP.SYNCS 0x989680 ;  /* 0x009896800000895d */ /* 0x004fea0003900000 */
[----:B------:R-:W2:Y:S02]  /*7840*/  @!P0 SYNCS.PHASECHK.TRANS64 P0, [R2+URZ+0xc0], R5 ;  /* 0x0000c005020085a7 */ /* 0x000ea400080010ff */
[----:B--2---:R-:W-:Y:S05]  /*7850*/  @!P0 BRA `(.L_x_117) ;  /* 0xfffffffc00f08947 */ /* 0x004fea000383ffff */
[----:B------:R-:W-:Y:S05]  /*7860*/  BRA `(.L_x_28) ;  /* 0xffffffa400107947 */ /* 0x000fea000383ffff */
.L_x_33:
[----:B-1----:R1:W2:Y:S02]  /*7870*/  SYNCS.PHASECHK.TRANS64.TRYWAIT P0, [R2+URZ+0x1a0], R3 ;  /* 0x0001a003020075a7 */ /* 0x0022a400080011ff */
[----:B--2---:R-:W-:Y:S05]  /*7880*/  @!P0 NANOSLEEP.SYNCS 0x989680 ;  /* 0x009896800000895d */ /* 0x004fea0003900000 */
[----:B------:R-:W2:Y:S02]  /*7890*/  @!P0 SYNCS.PHASECHK.TRANS64 P0, [R2+URZ+0x1a0], R3 ;  /* 0x0001a003020085a7 */ /* 0x000ea400080010ff */
[----:B--2---:R-:W-:Y:S05]  /*78a0*/  @!P0 BRA `(.L_x_33) ;  /* 0xfffffffc00f08947 */ /* 0x004fea000383ffff */
[----:B------:R-:W-:Y:S05]  /*78b0*/  BRA `(.L_x_118) ;  /* 0xffffffa400a07947 */ /* 0x000fea000383ffff */
.L_x_37:
[----:B----4-:R-:W-:-:S07]  /*78c0*/  MOV R0, UR5 ;  /* 0x0000000500007c02 */ /* 0x010fce0008000f00 */
.L_x_119:
[----:B-1----:R1:W2:Y:S02]  /*78d0*/  SYNCS.PHASECHK.TRANS64.TRYWAIT P0, [R0+URZ], R3 ;  /* 0x00000003000075a7 */ /* 0x0022a400080011ff */
[----:B--2---:R-:W-:Y:S05]  /*78e0*/  @!P0 NANOSLEEP.SYNCS 0x989680 ;  /* 0x009896800000895d */ /* 0x004fea0003900000 */
[----:B------:R-:W2:Y:S02]  /*78f0*/  @!P0 SYNCS.PHASECHK.TRANS64 P0, [R0+URZ], R3 ;  /* 0x00000003000085a7 */ /* 0x000ea400080010ff */
[----:B--2---:R-:W-:Y:S05]  /*7900*/  @!P0 BRA `(.L_x_119) ;  /* 0xfffffffc00f08947 */ /* 0x004fea000383ffff */
[----:B------:R-:W-:Y:S05]  /*7910*/  BRA `(.L_x_120) ;  /* 0xffffffac00107947 */ /* 0x000fea000383ffff */
.L_x_38:
[----:B----4-:R-:W-:-:S07]  /*7920*/  MOV R0, UR5 ;  /* 0x0000000500007c02 */ /* 0x010fce0008000f00 */
.L_x_121:
[----:B-1----:R1:W2:Y:S02]  /*7930*/  SYNCS.PHASECHK.TRANS64.TRYWAIT P0, [R0+URZ], R3 ;  /* 0x00000003000075a7 */ /* 0x0022a400080011ff */
[----:B--2---:R-:W-:Y:S05]  /*7940*/  @!P0 NANOSLEEP.SYNCS 0x989680 ;  /* 0x009896800000895d */ /* 0x004fea0003900000 */
[----:B------:R-:W2:Y:S02]  /*7950*/  @!P0 SYNCS.PHASECHK.TRANS64 P0, [R0+URZ], R3 ;  /* 0x00000003000085a7 */ /* 0x000ea400080010ff */
[----:B--2---:R-:W-:Y:S05]  /*7960*/  @!P0 BRA `(.L_x_121) ;  /* 0xfffffffc00f08947 */ /* 0x004fea000383ffff */
[----:B------:R-:W-:Y:S05]  /*7970*/  BRA `(.L_x_122) ;  /* 0xffffffac001c7947 */ /* 0x000fea000383ffff */
.L_x_39:
[----:B----4-:R-:W-:-:S07]  /*7980*/  MOV R0, UR5 ;  /* 0x0000000500007c02 */ /* 0x010fce0008000f00 */
.L_x_123:
[----:B-1----:R1:W2:Y:S02]  /*7990*/  SYNCS.PHASECHK.TRANS64.TRYWAIT P0, [R0+URZ], R3 ;  /* 0x00000003000075a7 */ /* 0x0022a400080011ff */
[----:B--2---:R-:W-:Y:S05]  /*79a0*/  @!P0 NANOSLEEP.SYNCS 0x989680 ;  /* 0x009896800000895d */ /* 0x004fea0003900000 */
[----:B------:R-:W2:Y:S02]  /*79b0*/  @!P0 SYNCS.PHASECHK.TRANS64 P0, [R0+URZ], R3 ;  /* 0x00000003000085a7 */ /* 0x000ea400080010ff */
[----:B--2---:R-:W-:Y:S05]  /*79c0*/  @!P0 BRA `(.L_x_123) ;  /* 0xfffffffc00f08947 */ /* 0x004fea000383ffff */
[----:B------:R-:W-:Y:S05]  /*79d0*/  BRA `(.L_x_124) ;  /* 0xffffffac00287947 */ /* 0x000fea000383ffff */
.L_x_40:
[----:B----4-:R-:W-:-:S07]  /*79e0*/  MOV R0, UR5 ;  /* 0x0000000500007c02 */ /* 0x010fce0008000f00 */
.L_x_125:
[----:B-1----:R1:W2:Y:S02]  /*79f0*/  SYNCS.PHASECHK.TRANS64.TRYWAIT P0, [R0+URZ], R3 ;  /* 0x00000003000075a7 */ /* 0x0022a400080011ff */
[----:B--2---:R-:W-:Y:S05]  /*7a00*/  @!P0 NANOSLEEP.SYNCS 0x989680 ;  /* 0x009896800000895d */ /* 0x004fea0003900000 */
[----:B------:R-:W2:Y:S02]  /*7a10*/  @!P0 SYNCS.PHASECHK.TRANS64 P0, [R0+URZ], R3 ;  /* 0x00000003000085a7 */ /* 0x000ea400080010ff */
[----:B--2---:R-:W-:Y:S05]  /*7a20*/  @!P0 BRA `(.L_x_125) ;  /* 0xfffffffc00f08947 */ /* 0x004fea000383ffff */
[----:B------:R-:W-:Y:S05]  /*7a30*/  BRA `(.L_x_126) ;  /* 0xffffffac00347947 */ /* 0x000fea000383ffff */
.L_x_41:
[----:B----4-:R-:W-:-:S07]  /*7a40*/  MOV R0, UR5 ;  /* 0x0000000500007c02 */ /* 0x010fce0008000f00 */
.L_x_127:
[----:B-1----:R1:W2:Y:S02]  /*7a50*/  SYNCS.PHASECHK.TRANS64.TRYWAIT P0, [R0+URZ], R3 ;  /* 0x00000003000075a7 */ /* 0x0022a400080011ff */
[----:B--2---:R-:W-:Y:S05]  /*7a60*/  @!P0 NANOSLEEP.SYNCS 0x989680 ;  /* 0x009896800000895d */ /* 0x004fea0003900000 */
[----:B------:R-:W2:Y:S02]  /*7a70*/  @!P0 SYNCS.PHASECHK.TRANS64 P0, [R0+URZ], R3 ;  /* 0x00000003000085a7 */ /* 0x000ea400080010ff */
[----:B--2---:R-:W-:Y:S05]  /*7a80*/  @!P0 BRA `(.L_x_127) ;  /* 0xfffffffc00f08947 */ /* 0x004fea000383ffff */
[----:B------:R-:W-:Y:S05]  /*7a90*/  BRA `(.L_x_128) ;  /* 0xffffffac00407947 */ /* 0x000fea000383ffff */
.L_x_42:
[----:B----4-:R-:W-:-:S07]  /*7aa0*/  MOV R0, UR5 ;  /* 0x0000000500007c02 */ /* 0x010fce0008000f00 */
.L_x_129:
[----:B-1----:R1:W2:Y:S02]  /*7ab0*/  SYNCS.PHASECHK.TRANS64.TRYWAIT P0, [R0+URZ], R3 ;  /* 0x00000003000075a7 */ /* 0x0022a400080011ff */
[----:B--2---:R-:W-:Y:S05]  /*7ac0*/  @!P0 NANOSLEEP.SYNCS 0x989680 ;  /* 0x009896800000895d */ /* 0x004fea0003900000 */
[----:B------:R-:W2:Y:S02]  /*7ad0*/  @!P0 SYNCS.PHASECHK.TRANS64 P0, [R0+URZ], R3 ;  /* 0x00000003000085a7 */ /* 0x000ea400080010ff */
[----:B--2---:R-:W-:Y:S05]  /*7ae0*/  @!P0 BRA `(.L_x_129) ;  /* 0xfffffffc00f08947 */ /* 0x004fea000383ffff */
[----:B------:R-:W-:Y:S05]  /*7af0*/  BRA `(.L_x_130) ;  /* 0xffffffac004c7947 */ /* 0x000fea000383ffff */
.L_x_43:
[----:B----4-:R-:W-:-:S07]  /*7b00*/  MOV R0, UR5 ;  /* 0x0000000500007c02 */ /* 0x010fce0008000f00 */
.L_x_131:
[----:B-1----:R1:W2:Y:S02]  /*7b10*/  SYNCS.PHASECHK.TRANS64.TRYWAIT P0, [R0+URZ], R3 ;  /* 0x00000003000075a7 */ /* 0x0022a400080011ff */
[----:B--2---:R-:W-:Y:S05]  /*7b20*/  @!P0 NANOSLEEP.SYNCS 0x989680 ;  /* 0x009896800000895d */ /* 0x004fea0003900000 */
[----:B------:R-:W2:Y:S02]  /*7b30*/  @!P0 SYNCS.PHASECHK.TRANS64 P0, [R0+URZ], R3 ;  /* 0x00000003000085a7 */ /* 0x000ea400080010ff */
[----:B--2---:R-:W-:Y:S05]  /*7b40*/  @!P0 BRA `(.L_x_131) ;  /* 0xfffffffc00f08947 */ /* 0x004fea000383ffff */
[----:B------:R-:W-:Y:S05]  /*7b50*/  BRA `(.L_x_132) ;  /* 0xffffffac00587947 */ /* 0x000fea000383ffff */
.L_x_44:
[----:B----4-:R-:W-:-:S07]  /*7b60*/  MOV R0, UR5 ;  /* 0x0000000500007c02 */ /* 0x010fce0008000f00 */
.L_x_133:
[----:B-1----:R1:W2:Y:S02]  /*7b70*/  SYNCS.PHASECHK.TRANS64.TRYWAIT P0, [R0+URZ], R3 ;  /* 0x00000003000075a7 */ /* 0x0022a400080011ff */
[----:B--2---:R-:W-:Y:S05]  /*7b80*/  @!P0 NANOSLEEP.SYNCS 0x989680 ;  /* 0x009896800000895d */ /* 0x004fea0003900000 */
[----:B------:R-:W2:Y:S02]  /*7b90*/  @!P0 SYNCS.PHASECHK.TRANS64 P0, [R0+URZ], R3 ;  /* 0x00000003000085a7 */ /* 0x000ea400080010ff */
[----:B--2---:R-:W-:Y:S05]  /*7ba0*/  @!P0 BRA `(.L_x_133) ;  /* 0xfffffffc00f08947 */ /* 0x004fea000383ffff */
[----:B------:R-:W-:Y:S05]  /*7bb0*/  BRA `(.L_x_134) ;  /* 0xffffffac00647947 */ /* 0x000fea000383ffff */
.L_x_45:
[----:B----4-:R-:W-:-:S07]  /*7bc0*/  MOV R0, UR5 ;  /* 0x0000000500007c02 */ /* 0x010fce0008000f00 */
.L_x_135:
[----:B-1----:R1:W2:Y:S02]  /*7bd0*/  SYNCS.PHASECHK.TRANS64.TRYWAIT P0, [R0+URZ], R3 ;  /* 0x00000003000075a7 */ /* 0x0022a400080011ff */
[----:B--2---:R-:W-:Y:S05]  /*7be0*/  @!P0 NANOSLEEP.SYNCS 0x989680 ;  /* 0x009896800000895d */ /* 0x004fea0003900000 */
[----:B------:R-:W2:Y:S02]  /*7bf0*/  @!P0 SYNCS.PHASECHK.TRANS64 P0, [R0+URZ], R3 ;  /* 0x00000003000085a7 */ /* 0x000ea400080010ff */
[----:B--2---:R-:W-:Y:S05]  /*7c00*/  @!P0 BRA `(.L_x_135) ;  /* 0xfffffffc00f08947 */ /* 0x004fea000383ffff */
[----:B------:R-:W-:Y:S05]  /*7c10*/  BRA `(.L_x_136) ;  /* 0xffffffac00707947 */ /* 0x000fea000383ffff */
.L_x_46:
[----:B----4-:R-:W-:-:S07]  /*7c20*/  MOV R0, UR5 ;  /* 0x0000000500007c02 */ /* 0x010fce0008000f00 */
.L_x_137:
[----:B-1----:R1:W2:Y:S02]  /*7c30*/  SYNCS.PHASECHK.TRANS64.TRYWAIT P0, [R0+URZ], R3 ;  /* 0x00000003000075a7 */ /* 0x0022a400080011ff */
[----:B--2---:R-:W-:Y:S05]  /*7c40*/  @!P0 NANOSLEEP.SYNCS 0x989680 ;  /* 0x009896800000895d */ /* 0x004fea0003900000 */
[----:B------:R-:W2:Y:S02]  /*7c50*/  @!P0 SYNCS.PHASECHK.TRANS64 P0, [R0+URZ], R3 ;  /* 0x00000003000085a7 */ /* 0x000ea400080010ff */
[----:B--2---:R-:W-:Y:S05]  /*7c60*/  @!P0 BRA `(.L_x_137) ;  /* 0xfffffffc00f08947 */ /* 0x004fea000383ffff */
[----:B------:R-:W-:Y:S05]  /*7c70*/  BRA `(.L_x_138) ;  /* 0xffffffac007c7947 */ /* 0x000fea000383ffff */
.L_x_47:
[----:B----4-:R-:W-:-:S07]  /*7c80*/  MOV R0, UR5 ;  /* 0x0000000500007c02 */ /* 0x010fce0008000f00 */
.L_x_139:
[----:B-1----:R1:W2:Y:S02]  /*7c90*/  SYNCS.PHASECHK.TRANS64.TRYWAIT P0, [R0+URZ], R3 ;  /* 0x00000003000075a7 */ /* 0x0022a400080011ff */
[----:B--2---:R-:W-:Y:S05]  /*7ca0*/  @!P0 NANOSLEEP.SYNCS 0x989680 ;  /* 0x009896800000895d */ /* 0x004fea0003900000 */
[----:B------:R-:W2:Y:S02]  /*7cb0*/  @!P0 SYNCS.PHASECHK.TRANS64 P0, [R0+URZ], R3 ;  /* 0x00000003000085a7 */ /* 0x000ea400080010ff */
[----:B--2---:R-:W-:Y:S05]  /*7cc0*/  @!P0 BRA `(.L_x_139) ;  /* 0xfffffffc00f08947 */ /* 0x004fea000383ffff */
[----:B------:R-:W-:Y:S05]  /*7cd0*/  BRA `(.L_x_140) ;  /* 0xffffffac00887947 */ /* 0x000fea000383ffff */
.L_x_48:
[----:B----4-:R-:W-:-:S07]  /*7ce0*/  MOV R0, UR5 ;  /* 0x0000000500007c02 */ /* 0x010fce0008000f00 */
.L_x_141:
[----:B-1----:R1:W2:Y:S02]  /*7cf0*/  SYNCS.PHASECHK.TRANS64.TRYWAIT P0, [R0+URZ], R3 ;  /* 0x00000003000075a7 */ /* 0x0022a400080011ff */
[----:B--2---:R-:W-:Y:S05]  /*7d00*/  @!P0 NANOSLEEP.SYNCS 0x989680 ;  /* 0x009896800000895d */ /* 0x004fea0003900000 */
[----:B------:R-:W2:Y:S02]  /*7d10*/  @!P0 SYNCS.PHASECHK.TRANS64 P0, [R0+URZ], R3 ;  /* 0x00000003000085a7 */ /* 0x000ea400080010ff */
[----:B--2---:R-:W-:Y:S05]  /*7d20*/  @!P0 BRA `(.L_x_141) ;  /* 0xfffffffc00f08947 */ /* 0x004fea000383ffff */
[----:B------:R-:W-:Y:S05]  /*7d30*/  BRA `(.L_x_142) ;  /* 0xffffffac00947947 */ /* 0x000fea000383ffff */
.L_x_49:
[----:B----4-:R-:W-:-:S07]  /*7d40*/  MOV R0, UR5 ;  /* 0x0000000500007c02 */ /* 0x010fce0008000f00 */
.L_x_143:
[----:B-1----:R1:W2:Y:S02]  /*7d50*/  SYNCS.PHASECHK.TRANS64.TRYWAIT P0, [R0+URZ], R3 ;  /* 0x00000003000075a7 */ /* 0x0022a400080011ff */
[----:B--2---:R-:W-:Y:S05]  /*7d60*/  @!P0 NANOSLEEP.SYNCS 0x989680 ;  /* 0x009896800000895d */ /* 0x004fea0003900000 */
[----:B------:R-:W2:Y:S02]  /*7d70*/  @!P0 SYNCS.PHASECHK.TRANS64 P0, [R0+URZ], R3 ;  /* 0x00000003000085a7 */ /* 0x000ea400080010ff */
[----:B--2---:R-:W-:Y:S05]  /*7d80*/  @!P0 BRA `(.L_x_143) ;  /* 0xfffffffc00f08947 */ /* 0x004fea000383ffff */
[----:B------:R-:W-:Y:S05]  /*7d90*/  BRA `(.L_x_144) ;  /* 0xffffffac00a07947 */ /* 0x000fea000383ffff */
.L_x_50:
[----:B----4-:R-:W-:-:S07]  /*7da0*/  MOV R0, UR5 ;  /* 0x0000000500007c02 */ /* 0x010fce0008000f00 */
.L_x_145:
[----:B-1----:R1:W2:Y:S02]  /*7db0*/  SYNCS.PHASECHK.TRANS64.TRYWAIT P0, [R0+URZ], R3 ;  /* 0x00000003000075a7 */ /* 0x0022a400080011ff */
[----:B--2---:R-:W-:Y:S05]  /*7dc0*/  @!P0 NANOSLEEP.SYNCS 0x989680 ;  /* 0x009896800000895d */ /* 0x004fea0003900000 */
[----:B------:R-:W2:Y:S02]  /*7dd0*/  @!P0 SYNCS.PHASECHK.TRANS64 P0, [R0+URZ], R3 ;  /* 0x00000003000085a7 */ /* 0x000ea400080010ff */
[----:B--2---:R-:W-:Y:S05]  /*7de0*/  @!P0 BRA `(.L_x_145) ;  /* 0xfffffffc00f08947 */ /* 0x004fea000383ffff */
[----:B------:R-:W-:Y:S05]  /*7df0*/  BRA `(.L_x_146) ;  /* 0xffffffac00ac7947 */ /* 0x000fea000383ffff */
.L_x_51:
[----:B----4-:R-:W-:-:S07]  /*7e00*/  MOV R0, UR5 ;  /* 0x0000000500007c02 */ /* 0x010fce0008000f00 */
.L_x_147:
[----:B-1----:R1:W2:Y:S02]  /*7e10*/  SYNCS.PHASECHK.TRANS64.TRYWAIT P0, [R0+URZ], R3 ;  /* 0x00000003000075a7 */ /* 0x0022a400080011ff */
[----:B--2---:R-:W-:Y:S05]  /*7e20*/  @!P0 NANOSLEEP.SYNCS 0x989680 ;  /* 0x009896800000895d */ /* 0x004fea0003900000 */
[----:B------:R-:W2:Y:S02]  /*7e30*/  @!P0 SYNCS.PHASECHK.TRANS64 P0, [R0+URZ], R3 ;  /* 0x00000003000085a7 */ /* 0x000ea400080010ff */
[----:B--2---:R-:W-:Y:S05]  /*7e40*/  @!P0 BRA `(.L_x_147) ;  /* 0xfffffffc00f08947 */ /* 0x004fea000383ffff */
[----:B------:R-:W-:Y:S05]  /*7e50*/  BRA `(.L_x_148) ;  /* 0xffffffac00b87947 */ /* 0x000fea000383ffff */
.L_x_52:
[----:B----4-:R-:W-:-:S07]  /*7e60*/  MOV R0, UR5 ;  /* 0x0000000500007c02 */ /* 0x010fce0008000f00 */
.L_x_149:
[----:B-1----:R1:W2:Y:S02]  /*7e70*/  SYNCS.PHASECHK.TRANS64.TRYWAIT P0, [R0+URZ], R3 ;  /* 0x00000003000075a7 */ /* 0x0022a400080011ff */
[----:B--2---:R-:W-:Y:S05]  /*7e80*/  @!P0 NANOSLEEP.SYNCS 0x989680 ;  /* 0x009896800000895d */ /* 0x004fea0003900000 */
[----:B------:R-:W2:Y:S02]  /*7e90*/  @!P0 SYNCS.PHASECHK.TRANS64 P0, [R0+URZ], R3 ;  /* 0x00000003000085a7 */ /* 0x000ea400080010ff */
[----:B--2---:R-:W-:Y:S05]  /*7ea0*/  @!P0 BRA `(.L_x_149) ;  /* 0xfffffffc00f08947 */ /* 0x004fea000383ffff */
[----:B------:R-:W-:Y:S05]  /*7eb0*/  BRA `(.L_x_150) ;  /* 0xffffffac00c47947 */ /* 0x000fea000383ffff */
.L_x_53:
[----:B----4-:R-:W-:-:S07]  /*7ec0*/  MOV R0, UR5 ;  /* 0x0000000500007c02 */ /* 0x010fce0008000f00 */
.L_x_151:
[----:B-1----:R1:W2:Y:S02]  /*7ed0*/  SYNCS.PHASECHK.TRANS64.TRYWAIT P0, [R0+URZ], R3 ;  /* 0x00000003000075a7 */ /* 0x0022a400080011ff */
[----:B--2---:R-:W-:Y:S05]  /*7ee0*/  @!P0 NANOSLEEP.SYNCS 0x989680 ;  /* 0x009896800000895d */ /* 0x004fea0003900000 */
[----:B------:R-:W2:Y:S02]  /*7ef0*/  @!P0 SYNCS.PHASECHK.TRANS64 P0, [R0+URZ], R3 ;  /* 0x00000003000085a7 */ /* 0x000ea400080010ff */
[----:B--2---:R-:W-:Y:S05]  /*7f00*/  @!P0 BRA `(.L_x_151) ;  /* 0xfffffffc00f08947 */ /* 0x004fea000383ffff */
[----:B------:R-:W-:Y:S05]  /*7f10*/  BRA `(.L_x_152) ;  /* 0xffffffac00d07947 */ /* 0x000fea000383ffff */
.L_x_54:
[----:B----4-:R-:W-:-:S07]  /*7f20*/  MOV R0, UR5 ;  /* 0x0000000500007c02 */ /* 0x010fce0008000f00 */
.L_x_153:
[----:B-1----:R1:W2:Y:S02]  /*7f30*/  SYNCS.PHASECHK.TRANS64.TRYWAIT P0, [R0+URZ], R3 ;  /* 0x00000003000075a7 */ /* 0x0022a400080011ff */
[----:B--2---:R-:W-:Y:S05]  /*7f40*/  @!P0 NANOSLEEP.SYNCS 0x989680 ;  /* 0x009896800000895d */ /* 0x004fea0003900000 */
[----:B------:R-:W2:Y:S02]  /*7f50*/  @!P0 SYNCS.PHASECHK.TRANS64 P0, [R0+URZ], R3 ;  /* 0x00000003000085a7 */ /* 0x000ea400080010ff */
[----:B--2---:R-:W-:Y:S05]  /*7f60*/  @!P0 BRA `(.L_x_153) ;  /* 0xfffffffc00f08947 */ /* 0x004fea000383ffff */
[----:B------:R-:W-:Y:S05]  /*7f70*/  BRA `(.L_x_154) ;  /* 0xffffffac00dc7947 */ /* 0x000fea000383ffff */
.L_x_55:
[----:B----4-:R-:W-:-:S07]  /*7f80*/  MOV R0, UR5 ;  /* 0x0000000500007c02 */ /* 0x010fce0008000f00 */
.L_x_155:
[----:B-1----:R1:W2:Y:S02]  /*7f90*/  SYNCS.PHASECHK.TRANS64.TRYWAIT P0, [R0+URZ], R3 ;  /* 0x00000003000075a7 */ /* 0x0022a400080011ff */
[----:B--2---:R-:W-:Y:S05]  /*7fa0*/  @!P0 NANOSLEEP.SYNCS 0x989680 ;  /* 0x009896800000895d */ /* 0x004fea0003900000 */
[----:B------:R-:W2:Y:S02]  /*7fb0*/  @!P0 SYNCS.PHASECHK.TRANS64 P0, [R0+URZ], R3 ;  /* 0x00000003000085a7 */ /* 0x000ea400080010ff */
[----:B--2---:R-:W-:Y:S05]  /*7fc0*/  @!P0 BRA `(.L_x_155) ;  /* 0xfffffffc00f08947 */ /* 0x004fea000383ffff */
[----:B------:R-:W-:Y:S05]  /*7fd0*/  BRA `(.L_x_156) ;  /* 0xffffffac00e87947 */ /* 0x000fea000383ffff */
.L_x_56:
[----:B----4-:R-:W-:-:S07]  /*7fe0*/  MOV R0, UR5 ;  /* 0x0000000500007c02 */ /* 0x010fce0008000f00 */
.L_x_157:
[----:B-1----:R1:W2:Y:S02]  /*7ff0*/  SYNCS.PHASECHK.TRANS64.TRYWAIT P0, [R0+URZ], R3 ;  /* 0x00000003000075a7 */ /* 0x0022a400080011ff */
[----:B--2---:R-:W-:Y:S05]  /*8000*/  @!P0 NANOSLEEP.SYNCS 0x989680 ;  /* 0x009896800000895d */ /* 0x004fea0003900000 */
[----:B------:R-:W2:Y:S02]  /*8010*/  @!P0 SYNCS.PHASECHK.TRANS64 P0, [R0+URZ], R3 ;  /* 0x00000003000085a7 */ /* 0x000ea400080010ff */
[----:B--2---:R-:W-:Y:S05]  /*8020*/  @!P0 BRA `(.L_x_157) ;  /* 0xfffffffc00f08947 */ /* 0x004fea000383ffff */
[----:B------:R-:W-:Y:S05]  /*8030*/  BRA `(.L_x_158) ;  /* 0xffffffac00f47947 */ /* 0x000fea000383ffff */
.L_x_57:
[----:B----4-:R-:W-:-:S07]  /*8040*/  MOV R0, UR5 ;  /* 0x0000000500007c02 */ /* 0x010fce0008000f00 */
.L_x_159:
[----:B-1----:R1:W2:Y:S02]  /*8050*/  SYNCS.PHASECHK.TRANS64.TRYWAIT P0, [R0+URZ], R3 ;  /* 0x00000003000075a7 */ /* 0x0022a400080011ff */
[----:B--2---:R-:W-:Y:S05]  /*8060*/  @!P0 NANOSLEEP.SYNCS 0x989680 ;  /* 0x009896800000895d */ /* 0x004fea0003900000 */
[----:B------:R-:W2:Y:S02]  /*8070*/  @!P0 SYNCS.PHASECHK.TRANS64 P0, [R0+URZ], R3 ;  /* 0x00000003000085a7 */ /* 0x000ea400080010ff */
[----:B--2---:R-:W-:Y:S05]  /*8080*/  @!P0 BRA `(.L_x_159) ;  /* 0xfffffffc00f08947 */ /* 0x004fea000383ffff */
[----:B------:R-:W-:Y:S05]  /*8090*/  BRA `(.L_x_160) ;  /* 0xffffffb000007947 */ /* 0x000fea000383ffff */
.L_x_58:
[----:B----4-:R-:W-:-:S07]  /*80a0*/  MOV R0, UR5 ;  /* 0x0000000500007c02 */ /* 0x010fce0008000f00 */
.L_x_161:
[----:B-1----:R1:W2:Y:S02]  /*80b0*/  SYNCS.PHASECHK.TRANS64.TRYWAIT P0, [R0+URZ], R3 ;  /* 0x00000003000075a7 */ /* 0x0022a400080011ff */
[----:B--2---:R-:W-:Y:S05]  /*80c0*/  @!P0 NANOSLEEP.SYNCS 0x989680 ;  /* 0x009896800000895d */ /* 0x004fea0003900000 */
[----:B------:R-:W2:Y:S02]  /*80d0*/  @!P0 SYNCS.PHASECHK.TRANS64 P0, [R0+URZ], R3 ;  /* 0x00000003000085a7 */ /* 0x000ea400080010ff */
[----:B--2---:R-:W-:Y:S05]  /*80e0*/  @!P0 BRA `(.L_x_161) ;  /* 0xfffffffc00f08947 */ /* 0x004fea000383ffff */
[----:B------:R-:W-:Y:S05]  /*80f0*/  BRA `(.L_x_162) ;  /* 0xffffffb0000c7947 */ /* 0x000fea000383ffff */
.L_x_59:
[----:B----4-:R-:W-:-:S07]  /*8100*/  MOV R0, UR5 ;  /* 0x0000000500007c02 */ /* 0x010fce0008000f00 */
.L_x_163:
[----:B-1----:R1:W2:Y:S02]  /*8110*/  SYNCS.PHASECHK.TRANS64.TRYWAIT P0, [R0+URZ], R3 ;  /* 0x00000003000075a7 */ /* 0x0022a400080011ff */
[----:B--2---:R-:W-:Y:S05]  /*8120*/  @!P0 NANOSLEEP.SYNCS 0x989680 ;  /* 0x009896800000895d */ /* 0x004fea0003900000 */
[----:B------:R-:W2:Y:S02]  /*8130*/  @!P0 SYNCS.PHASECHK.TRANS64 P0, [R0+URZ], R3 ;  /* 0x00000003000085a7 */ /* 0x000ea400080010ff */
[----:B--2---:R-:W-:Y:S05]  /*8140*/  @!P0 BRA `(.L_x_163) ;  /* 0xfffffffc00f08947 */ /* 0x004fea000383ffff */
[----:B------:R-:W-:Y:S05]  /*8150*/  BRA `(.L_x_164) ;  /* 0xffffffb000187947 */ /* 0x000fea000383ffff */
.L_x_62:
[----:B-1----:R1:W2:Y:S02]  /*8160*/  SYNCS.PHASECHK.TRANS64.TRYWAIT P0, [R0+URZ+0x200], R5 ;  /* 0x00020005000075a7 */ /* 0x0022a400080011ff */
[----:B--2---:R-:W-:Y:S05]  /*8170*/  @!P0 NANOSLEEP.SYNCS 0x989680 ;  /* 0x009896800000895d */ /* 0x004fea0003900000 */
[----:B------:R-:W2:Y:S02]  /*8180*/  @!P0 SYNCS.PHASECHK.TRANS64 P0, [R0+URZ+0x200], R5 ;  /* 0x00020005000085a7 */ /* 0x000ea400080010ff */
[----:B--2---:R-:W-:Y:S05]  /*8190*/  @!P0 BRA `(.L_x_62) ;  /* 0xfffffffc00f08947 */ /* 0x004fea000383ffff */
[----:B------:R-:W-:Y:S05]  /*81a0*/  BRA `(.L_x_165) ;  /* 0xffffffb000747947 */ /* 0x000fea000383ffff */
.L_x_63:
[----:B------:R-:W-:-:S07]  /*81b0*/  MOV R0, UR5 ;  /* 0x0000000500007c02 */ /* 0x000fce0008000f00 */
.L_x_166:
[----:B-1----:R1:W2:Y:S02]  /*81c0*/  SYNCS.PHASECHK.TRANS64.TRYWAIT P0, [R0+URZ+0x1b0], R5 ;  /* 0x0001b005000075a7 */ /* 0x0022a400080011ff */
[----:B--2---:R-:W-:Y:S05]  /*81d0*/  @!P0 NANOSLEEP.SYNCS 0x989680 ;  /* 0x009896800000895d */ /* 0x004fea0003900000 */
[----:B------:R-:W2:Y:S02]  /*81e0*/  @!P0 SYNCS.PHASECHK.TRANS64 P0, [R0+URZ+0x1b0], R5 ;  /* 0x0001b005000085a7 */ /* 0x000ea400080010ff */
[----:B--2---:R-:W-:Y:S05]  /*81f0*/  @!P0 BRA `(.L_x_166) ;  /* 0xfffffffc00f08947 */ /* 0x004fea000383ffff */
[----:B------:R-:W-:Y:S05]  /*8200*/  BRA `(.L_x_167) ;  /* 0xffffffb000847947 */ /* 0x000fea000383ffff */
.L_x_64:
[----:B-1----:R1:W2:Y:S02]  /*8210*/  SYNCS.PHASECHK.TRANS64.TRYWAIT P1, [R0+URZ+0x1a0], R5 ;  /* 0x0001a005000075a7 */ /* 0x0022a400080211ff */
[----:B--2---:R-:W-:Y:S05]  /*8220*/  @!P1 NANOSLEEP.SYNCS 0x989680 ;  /* 0x009896800000995d */ /* 0x004fea0003900000 */
[----:B------:R-:W2:Y:S02]  /*8230*/  @!P1 SYNCS.PHASECHK.TRANS64 P1, [R0+URZ+0x1a0], R5 ;  /* 0x0001a005000095a7 */ /* 0x000ea400080210ff */
[----:B--2---:R-:W-:Y:S05]  /*8240*/  @!P1 BRA `(.L_x_64) ;  /* 0xfffffffc00f09947 */ /* 0x004fea000383ffff */
[----:B------:R-:W-:Y:S05]  /*8250*/  BRA `(.L_x_168) ;  /* 0xffffffb000b47947 */ /* 0x000fea000383ffff */
.L_x_67:
[----:B------:R-:W-:-:S07]  /*8260*/  MOV R0, UR5 ;  /* 0x0000000500007c02 */ /* 0x000fce0008000f00 */
.L_x_169:
[----:B-1----:R1:W2:Y:S02]  /*8270*/  SYNCS.PHASECHK.TRANS64.TRYWAIT P0, [R0+URZ+0x1b0], R3 ;  /* 0x0001b003000075a7 */ /* 0x0022a400080011ff */
[----:B--2---:R-:W-:Y:S05]  /*8280*/  @!P0 NANOSLEEP.SYNCS 0x989680 ;  /* 0x009896800000895d */ /* 0x004fea0003900000 */
[----:B------:R-:W2:Y:S02]  /*8290*/  @!P0 SYNCS.PHASECHK.TRANS64 P0, [R0+URZ+0x1b0], R3 ;  /* 0x0001b003000085a7 */ /* 0x000ea400080010ff */
[----:B--2---:R-:W-:Y:S05]  /*82a0*/  @!P0 BRA `(.L_x_169) ;  /* 0xfffffffc00f08947 */ /* 0x004fea000383ffff */
[----:B------:R-:W-:Y:S05]  /*82b0*/  BRA `(.L_x_66) ;  /* 0xffffffb400087947 */ /* 0x000fea000383ffff */
.L_x_74:
[----:B-1----:R1:W2:Y:S02]  /*82c0*/  SYNCS.PHASECHK.TRANS64.TRYWAIT P1, [R0+URZ+0x1a0], R5 ;  /* 0x0001a005000075a7 */ /* 0x0022a400080211ff */
[----:B--2---:R-:W-:Y:S05]  /*82d0*/  @!P1 NANOSLEEP.SYNCS 0x989680 ;  /* 0x009896800000995d */ /* 0x004fea0003900000 */
[----:B------:R-:W2:Y:S02]  /*82e0*/  @!P1 SYNCS.PHASECHK.TRANS64 P1, [R0+URZ+0x1a0], R5 ;  /* 0x0001a005000095a7 */ /* 0x000ea400080210ff */
[----:B--2---:R-:W-:Y:S05]  /*82f0*/  @!P1 BRA `(.L_x_74) ;  /* 0xfffffffc00f09947 */ /* 0x004fea000383ffff */
[----:B------:R-:W-:Y:S05]  /*8300*/  BRA `(.L_x_170) ;  /* 0xffffffb800687947 */ /* 0x000fea000383ffff */
.L_x_75:
[----:B------:R-:W-:-:S07]  /*8310*/  MOV R3, UR14 ;  /* 0x0000000e00037c02 */ /* 0x000fce0008000f00 */
.L_x_171:
[----:B-1----:R1:W2:Y:S02]  /*8320*/  SYNCS.PHASECHK.TRANS64.TRYWAIT P0, [R3+URZ+0x1e0], R0 ;  /* 0x0001e000030075a7 */ /* 0x0022a400080011ff */
[----:B--2---:R-:W-:Y:S05]  /*8330*/  @!P0 NANOSLEEP.SYNCS 0x989680 ;  /* 0x009896800000895d */ /* 0x004fea0003900000 */
[----:B------:R-:W2:Y:S02]  /*8340*/  @!P0 SYNCS.PHASECHK.TRANS64 P0, [R3+URZ+0x1e0], R0 ;  /* 0x0001e000030085a7 */ /* 0x000ea400080010ff */
[----:B--2---:R-:W-:Y:S05]  /*8350*/  @!P0 BRA `(.L_x_171) ;  /* 0xfffffffc00f08947 */ /* 0x004fea000383ffff */
[----:B------:R-:W-:Y:S05]  /*8360*/  BRA `(.L_x_172) ;  /* 0xffffffb800b47947 */ /* 0x000fea000383ffff */
.L_x_78:
[----:B------:R-:W-:Y:S07]  /*8370*/  MOV R0, UR7 ;  /* 0x0000000700007c02 */ /* 0x000fee0008000f00 */
.L_x_173:
[----:B-1----:R1:W2:Y:S02]  /*8380*/  SYNCS.PHASECHK.TRANS64.TRYWAIT P0, [R0+URZ], R3 ;  /* 0x00000003000075a7 */ /* 0x0022a400080011ff */
[----:B--2---:R-:W-:Y:S05]  /*8390*/  @!P0 NANOSLEEP.SYNCS 0x989680 ;  /* 0x009896800000895d */ /* 0x004fea0003900000 */
[----:B------:R-:W2:Y:S02]  /*83a0*/  @!P0 SYNCS.PHASECHK.TRANS64 P0, [R0+URZ], R3 ;  /* 0x00000003000085a7 */ /* 0x000ea400080010ff */
[----:B--2---:R-:W-:Y:S05]  /*83b0*/  @!P0 BRA `(.L_x_173) ;  /* 0xfffffffc00f08947 */ /* 0x004fea000383ffff */
[----:B------:R-:W-:Y:S05]  /*83c0*/  BRA `(.L_x_77) ;  /* 0xffffffb800d07947 */ /* 0x000fea000383ffff */
.L_x_81:
[----:B------:R-:W-:-:S07]  /*83d0*/  MOV R0, UR5 ;  /* 0x0000000500007c02 */ /* 0x000fce0008000f00 */
.L_x_174:
[----:B--2---:R2:W3:Y:S02]  /*83e0*/  SYNCS.PHASECHK.TRANS64.TRYWAIT P0, [R0+URZ], R3 ;  /* 0x00000003000075a7 */ /* 0x0044e400080011ff */
[----:B---3--:R-:W-:Y:S05]  /*83f0*/  @!P0 NANOSLEEP.SYNCS 0x989680 ;  /* 0x009896800000895d */ /* 0x008fea0003900000 */
[----:B------:R-:W3:Y:S02]  /*8400*/  @!P0 SYNCS.PHASECHK.TRANS64 P0, [R0+URZ], R3 ;  /* 0x00000003000085a7 */ /* 0x000ee400080010ff */
[----:B---3--:R-:W-:Y:S05]  /*8410*/  @!P0 BRA `(.L_x_174) ;  /* 0xfffffffc00f08947 */ /* 0x008fea000383ffff */
[----:B------:R-:W-:Y:S05]  /*8420*/  BRA `(.L_x_175) ;  /* 0xffffffbc00847947 */ /* 0x000fea000383ffff */
.L_x_82:
[----:B------:R-:W-:-:S07]  /*8430*/  MOV R0, UR5 ;  /* 0x0000000500007c02 */ /* 0x000fce0008000f00 */
.L_x_176:
[----:B--2---:R2:W3:Y:S02]  /*8440*/  SYNCS.PHASECHK.TRANS64.TRYWAIT P0, [R0+URZ], R3 ;  /* 0x00000003000075a7 */ /* 0x0044e400080011ff */
[----:B---3--:R-:W-:Y:S05]  /*8450*/  @!P0 NANOSLEEP.SYNCS 0x989680 ;  /* 0x009896800000895d */ /* 0x008fea0003900000 */
[----:B------:R-:W3:Y:S02]  /*8460*/  @!P0 SYNCS.PHASECHK.TRANS64 P0, [R0+URZ], R3 ;  /* 0x00000003000085a7 */ /* 0x000ee400080010ff */
[----:B---3--:R-:W-:Y:S05]  /*8470*/  @!P0 BRA `(.L_x_176) ;  /* 0xfffffffc00f08947 */ /* 0x008fea000383ffff */
[----:B------:R-:W-:Y:S05]  /*8480*/  BRA `(.L_x_177) ;  /* 0xffffffbc00907947 */ /* 0x000fea000383ffff */
.L_x_83:
[----:B------:R-:W-:-:S07]  /*8490*/  MOV R0, UR5 ;  /* 0x0000000500007c02 */ /* 0x000fce0008000f00 */
.L_x_178:
[----:B--2---:R2:W3:Y:S02]  /*84a0*/  SYNCS.PHASECHK.TRANS64.TRYWAIT P0, [R0+URZ], R3 ;  /* 0x00000003000075a7 */ /* 0x0044e400080011ff */
[----:B---3--:R-:W-:Y:S05]  /*84b0*/  @!P0 NANOSLEEP.SYNCS 0x989680 ;  /* 0x009896800000895d */ /* 0x008fea0003900000 */
[----:B------:R-:W3:Y:S02]  /*84c0*/  @!P0 SYNCS.PHASECHK.TRANS64 P0, [R0+URZ], R3 ;  /* 0x00000003000085a7 */ /* 0x000ee400080010ff */
[----:B---3--:R-:W-:Y:S05]  /*84d0*/  @!P0 BRA `(.L_x_178) ;  /* 0xfffffffc00f08947 */ /* 0x008fea000383ffff */
[----:B------:R-:W-:Y:S05]  /*84e0*/  BRA `(.L_x_179) ;  /* 0xffffffbc009c7947 */ /* 0x000fea000383ffff */
.L_x_84:
[----:B------:R-:W-:-:S07]  /*84f0*/  MOV R0, UR6 ;  /* 0x0000000600007c02 */ /* 0x000fce0008000f00 */
.L_x_180:
[----:B--2---:R2:W3:Y:S02]  /*8500*/  SYNCS.PHASECHK.TRANS64.TRYWAIT P0, [R0+URZ], R3 ;  /* 0x00000003000075a7 */ /* 0x0044e400080011ff */
[----:B---3--:R-:W-:Y:S05]  /*8510*/  @!P0 NANOSLEEP.SYNCS 0x989680 ;  /* 0x009896800000895d */ /* 0x008fea0003900000 */
[----:B------:R-:W3:Y:S02]  /*8520*/  @!P0 SYNCS.PHASECHK.TRANS64 P0, [R0+URZ], R3 ;  /* 0x00000003000085a7 */ /* 0x000ee400080010ff */
[----:B---3--:R-:W-:Y:S05]  /*8530*/  @!P0 BRA `(.L_x_180) ;  /* 0xfffffffc00f08947 */ /* 0x008fea000383ffff */
[----:B------:R-:W-:Y:S05]  /*8540*/  BRA `(.L_x_181) ;  /* 0xffffffbc00a87947 */ /* 0x000fea000383ffff */
.L_x_89:
[----:B--2---:R2:W3:Y:S02]  /*8550*/  SYNCS.PHASECHK.TRANS64.TRYWAIT P0, [R0+URZ+0x1a0], R3 ;  /* 0x0001a003000075a7 */ /* 0x0044e400080011ff */
[----:B---3--:R-:W-:Y:S05]  /*8560*/  @!P0 NANOSLEEP.SYNCS 0x989680 ;  /* 0x009896800000895d */ /* 0x008fea0003900000 */
[----:B------:R-:W3:Y:S02]  /*8570*/  @!P0 SYNCS.PHASECHK.TRANS64 P0, [R0+URZ+0x1a0], R3 ;  /* 0x0001a003000085a7 */ /* 0x000ee400080010ff */
[----:B---3--:R-:W-:Y:S05]  /*8580*/  @!P0 BRA `(.L_x_89) ;  /* 0xfffffffc00f08947 */ /* 0x008fea000383ffff */
[----:B------:R-:W-:Y:S05]  /*8590*/  BRA `(.L_x_182) ;  /* 0xffffffc000a87947 */ /* 0x000fea000383ffff */
.L_x_92:
[----:B------:R-:W-:Y:S07]  /*85a0*/  MOV R0, UR7 ;  /* 0x0000000700007c02 */ /* 0x000fee0008000f00 */
.L_x_183:
[----:B--2---:R2:W3:Y:S02]  /*85b0*/  SYNCS.PHASECHK.TRANS64.TRYWAIT P0, [R0+URZ+0x198], R3 ;  /* 0x00019803000075a7 */ /* 0x0044e400080011ff */
[----:B---3--:R-:W-:Y:S05]  /*85c0*/  @!P0 NANOSLEEP.SYNCS 0x989680 ;  /* 0x009896800000895d */ /* 0x008fea0003900000 */
[----:B------:R-:W3:Y:S02]  /*85d0*/  @!P0 SYNCS.PHASECHK.TRANS64 P0, [R0+URZ+0x198], R3 ;  /* 0x00019803000085a7 */ /* 0x000ee400080010ff */
[----:B---3--:R-:W-:Y:S05]  /*85e0*/  @!P0 BRA `(.L_x_183) ;  /* 0xfffffffc00f08947 */ /* 0x008fea000383ffff */
[----:B------:R-:W-:Y:S05]  /*85f0*/  BRA `(.L_x_91) ;  /* 0xffffffc400947947 */ /* 0x000fea000383ffff */
.L_x_95:
[----:B------:R-:W-:Y:S07]  /*8600*/  MOV R0, UR7 ;  /* 0x0000000700007c02 */ /* 0x000fee0008000f00 */
.L_x_184:
[----:B-1----:R1:W2:Y:S02]  /*8610*/  SYNCS.PHASECHK.TRANS64.TRYWAIT P2, [R0+URZ+0x188], R23 ;  /* 0x00018817000075a7 */ /* 0x0022a400080411ff */
[----:B--2---:R-:W-:Y:S05]  /*8620*/  @!P2 NANOSLEEP.SYNCS 0x989680 ;  /* 0x009896800000a95d */ /* 0x004fea0003900000 */
[----:B------:R-:W2:Y:S02]  /*8630*/  @!P2 SYNCS.PHASECHK.TRANS64 P2, [R0+URZ+0x188], R23 ;  /* 0x000188170000a5a7 */ /* 0x000ea400080410ff */
[----:B--2---:R-:W-:Y:S05]  /*8640*/  @!P2 BRA `(.L_x_184) ;  /* 0xfffffffc00f0a947 */ /* 0x004fea000383ffff */
[----:B------:R-:W-:Y:S05]  /*8650*/  BRA `(.L_x_185) ;  /* 0xffffffc800287947 */ /* 0x000fea000383ffff */
.L_x_98:
[----:B--2---:R2:W4:Y:S02]  /*8660*/  SYNCS.PHASECHK.TRANS64.TRYWAIT P0, [R0+URZ+0x1a0], R3 ;  /* 0x0001a003000075a7 */ /* 0x00452400080011ff */
[----:B----4-:R-:W-:Y:S05]  /*8670*/  @!P0 NANOSLEEP.SYNCS 0x989680 ;  /* 0x009896800000895d */ /* 0x010fea0003900000 */
[----:B------:R-:W4:Y:S02]  /*8680*/  @!P0 SYNCS.PHASECHK.TRANS64 P0, [R0+URZ+0x1a0], R3 ;  /* 0x0001a003000085a7 */ /* 0x000f2400080010ff */
[----:B----4-:R-:W-:Y:S05]  /*8690*/  @!P0 BRA `(.L_x_98) ;  /* 0xfffffffc00f08947 */ /* 0x010fea000383ffff */
[----:B------:R-:W-:Y:S05]  /*86a0*/  BRA `(.L_x_186) ;  /* 0xffffffcc00c07947 */ /* 0x000fea000383ffff */
.L_x_104:
[----:B------:R-:W-:Y:S07]  /*86b0*/  MOV R0, UR44 ;  /* 0x0000002c00007c02 */ /* 0x000fee0008000f00 */
.L_x_187:
[----:B-1----:R1:W3:Y:S02]  /*86c0*/  SYNCS.PHASECHK.TRANS64.TRYWAIT P0, [R0+URZ+0x180], R3 ;  /* 0x00018003000075a7 */ /* 0x0022e400080011ff */
[----:B---3--:R-:W-:Y:S05]  /*86d0*/  @!P0 NANOSLEEP.SYNCS 0x989680 ;  /* 0x009896800000895d */ /* 0x008fea0003900000 */
[----:B------:R-:W3:Y:S02]  /*86e0*/  @!P0 SYNCS.PHASECHK.TRANS64 P0, [R0+URZ+0x180], R3 ;  /* 0x00018003000085a7 */ /* 0x000ee400080010ff */
[----:B---3--:R-:W-:Y:S05]  /*86f0*/  @!P0 BRA `(.L_x_187) ;  /* 0xfffffffc00f08947 */ /* 0x008fea000383ffff */
[----:B------:R-:W-:Y:S05]  /*8700*/  BRA `(.L_x_103) ;  /* 0xffffffd400d87947 */ /* 0x000fea000383ffff */
.L_x_106:
[----:B-1----:R-:W-:Y:S07]  /*8710*/  MOV R3, UR50 ;  /* 0x0000003200037c02 */ /* 0x002fee0008000f00 */
.L_x_188:
[----:B-1----:R1:W2:Y:S02]  /*8720*/  SYNCS.PHASECHK.TRANS64.TRYWAIT P0, [R3+URZ+0x1c0], R8 ;  /* 0x0001c008030075a7 */ /* 0x0022a400080011ff */
[----:B--2---:R-:W-:Y:S05]  /*8730*/  @!P0 NANOSLEEP.SYNCS 0x989680 ;  /* 0x009896800000895d */ /* 0x004fea0003900000 */
[----:B------:R-:W2:Y:S02]  /*8740*/  @!P0 SYNCS.PHASECHK.TRANS64 P0, [R3+URZ+0x1c0], R8 ;  /* 0x0001c008030085a7 */ /* 0x000ea400080010ff */
[----:B--2---:R-:W-:Y:S05]  /*8750*/  @!P0 BRA `(.L_x_188) ;  /* 0xfffffffc00f08947 */ /* 0x004fea000383ffff */
[----:B------:R-:W-:Y:S05]  /*8760*/  BRA `(.L_x_105) ;  /* 0xffffffd800487947 */ /* 0x000fea000383ffff */
        .weak           $__internal_0_$__cuda_sm10x_tcgen05_guardrail_trap_col_being_dealloced_not_returned_by_alloc
        .type           $__internal_0_$__cuda_sm10x_tcgen05_guardrail_trap_col_being_dealloced_not_returned_by_alloc,@function
        .size           $__internal_0_$__cuda_sm10x_tcgen05_guardrail_trap_col_being_dealloced_not_returned_by_alloc,($__internal_1_$__cuda_sm10x_tcgen05_guardrail_trap_phase_invalid_during_alloc - $__internal_0_$__cuda_sm10x_tcgen05_guardrail_trap_col_being_dealloced_not_returned_by_alloc)
$__internal_0_$__cuda_sm10x_tcgen05_guardrail_trap_col_being_dealloced_not_returned_by_alloc:
[----:B------:R-:W-:Y:S05]  /*8770*/  BPT.TRAP 0x1 ;  /* 0x000000040000795c */ /* 0x000fea0000300000 */
[----:B------:R-:W-:-:S04]  /*8780*/  HFMA2 R3, -RZ, RZ, 0, 0 ;  /* 0x00000000ff037431 */ /* 0x000fc800000001ff */
[----:B------:R-:W-:Y:S05]  /*8790*/  RET.REL.NODEC R2 `(_ZN7cutlass13device_kernelINS_4gemm6kernel13GemmUniversalIN4cute5tupleIJiiiiEEENS1_10collective13CollectiveMmaINS1_35MainloopSm100TmaUmmaWarpSpecializedILi24ELi2ELi4ENS5_IJNS4_1CILi1EEESB_SB_EEEEENS5_IJNSA_ILi64EEENSA_ILi80EEESE_EEEaNS5_IJlSB_lEEEaSH_NS4_8TiledMMAINS4_8MMA_AtomIJNS4_15SM100_MMA_S8_SSIaaiLi64ELi80ELNS4_4UMMA5MajorE0ELSM_0ELNSL_8SaturateE0EEEEEENS4_6LayoutISC_NS5_IJNSA_ILi0EEESR_SR_EEEEENS5_IJNS4_10UnderscoreESU_SU_EEEEENS4_13SM90_TMA_LOADENS4_14ComposedLayoutINS4_7SwizzleILi2ELi4ELi3EEENS4_18smem_ptr_flag_bitsILi8EEENSQ_INS5_IJNSA_ILi8EEESE_EEENS5_IJSE_SB_EEEEEEEvNS4_8identityESX_S17_vS18_EENS_8epilogue10collective18CollectiveEpilogueINS1A_23Sm100TmaWarpSpecializedILi1ELi1ELi40ELb0ELb0EEEJSG_NS5_IJNSQ_ISE_SB_EENSQ_ISF_SB_EEEEEaSH_aSH_NS1A_6fusion15FusionCallbacksIS1E_NS1I_17LinearCombinationIaiaiLNS_15FloatRoundStyleE2EEESG_S1H_JEEENS4_5SM1004TMEM4LOAD25SM100_TMEM_LOAD_16dp32b8xESX_NSY_INSZ_ILi0ELi4ELi3EEES12_NSQ_INS5_IJS13_NSA_ILi16EEEEEENS5_IJS1T_SB_EEEEEEENS4_39AutoVectorizingCopyWithAssumedAlignmentILi128EEENS4_14SM90_TMA_STOREES1X_S1Z_S1Z_EEEvvEEEEvNT_6ParamsE) ;  /* 0xffffff7802187950 */ /* 0x000fea0003c3ffff */
        .weak           $__internal_1_$__cuda_sm10x_tcgen05_guardrail_trap_phase_invalid_during_alloc
        .type           $__internal_1_$__cuda_sm10x_tcgen05_guardrail_trap_phase_invalid_during_alloc,@function
        .size           $__internal_1_$__cuda_sm10x_tcgen05_guardrail_trap_phase_invalid_during_alloc,($__internal_2_$__cuda_sm10x_tcgen05_guardrail_trap_unallocated_columns_being_dealloced - $__internal_1_$__cuda_sm10x_tcgen05_guardrail_trap_phase_invalid_during_alloc)
$__internal_1_$__cuda_sm10x_tcgen05_guardrail_trap_phase_invalid_during_alloc:
[----:B------:R-:W-:Y:S05]  /*87a0*/  BPT.TRAP 0x1 ;  /* 0x000000040000795c */ /* 0x000fea0000300000 */
[----:B------:R-:W-:-:S04]  /*87b0*/  MOV R3, 0x0 ;  /* 0x0000000000037802 */ /* 0x000fc80000000f00 */
[----:B------:R-:W-:Y:S05]  /*87c0*/  RET.REL.NODEC R2 `(_ZN7cutlass13device_kernelINS_4gemm6kernel13GemmUniversalIN4cute5tupleIJiiiiEEENS1_10collective13CollectiveMmaINS1_35MainloopSm100TmaUmmaWarpSpecializedILi24ELi2ELi4ENS5_IJNS4_1CILi1EEESB_SB_EEEEENS5_IJNSA_ILi64EEENSA_ILi80EEESE_EEEaNS5_IJlSB_lEEEaSH_NS4_8TiledMMAINS4_8MMA_AtomIJNS4_15SM100_MMA_S8_SSIaaiLi64ELi80ELNS4_4UMMA5MajorE0ELSM_0ELNSL_8SaturateE0EEEEEENS4_6LayoutISC_NS5_IJNSA_ILi0EEESR_SR_EEEEENS5_IJNS4_10UnderscoreESU_SU_EEEEENS4_13SM90_TMA_LOADENS4_14ComposedLayoutINS4_7SwizzleILi2ELi4ELi3EEENS4_18smem_ptr_flag_bitsILi8EEENSQ_INS5_IJNSA_ILi8EEESE_EEENS5_IJSE_SB_EEEEEEEvNS4_8identityESX_S17_vS18_EENS_8epilogue10collective18CollectiveEpilogueINS1A_23Sm100TmaWarpSpecializedILi1ELi1ELi40ELb0ELb0EEEJSG_NS5_IJNSQ_ISE_SB_EENSQ_ISF_SB_EEEEEaSH_aSH_NS1A_6fusion15FusionCallbacksIS1E_NS1I_17LinearCombinationIaiaiLNS_15FloatRoundStyleE2EEESG_S1H_JEEENS4_5SM1004TMEM4LOAD25SM100_TMEM_LOAD_16dp32b8xESX_NSY_INSZ_ILi0ELi4ELi3EEES12_NSQ_INS5_IJS13_NSA_ILi16EEEEEENS5_IJS1T_SB_EEEEEEENS4_39AutoVectorizingCopyWithAssumedAlignmentILi128EEENS4_14SM90_TMA_STOREES1X_S1Z_S1Z_EEEvvEEEEvNT_6ParamsE) ;  /* 0xffffff78020c7950 */ /* 0x000fea0003c3ffff */
        .weak           $__internal_2_$__cuda_sm10x_tcgen05_guardrail_trap_unallocated_columns_being_dealloced
        .type           $__internal_2_$__cuda_sm10x_tcgen05_guardrail_trap_unallocated_columns_being_dealloced,@function
        .size           $__internal_2_$__cuda_sm10x_tcgen05_guardrail_trap_unallocated_columns_being_dealloced,(.L_x_190 - $__internal_2_$__cuda_sm10x_tcgen05_guardrail_trap_unallocated_columns_being_dealloced)
$__internal_2_$__cuda_sm10x_tcgen05_guardrail_trap_unallocated_columns_being_dealloced:
[----:B------:R-:W-:Y:S05]  /*87d0*/  BPT.TRAP 0x1 ;  /* 0x000000040000795c */ /* 0x000fea0000300000 */
[----:B------:R-:W-:-:S04]  /*87e0*/  HFMA2 R3, -RZ, RZ, 0, 0 ;  /* 0x00000000ff037431 */ /* 0x000fc800000001ff */
[----:B------:R-:W-:Y:S05]  /*87f0*/  RET.REL.NODEC R2 `(_ZN7cutlass13device_kernelINS_4gemm6kernel13GemmUniversalIN4cute5tupleIJiiiiEEENS1_10collective13CollectiveMmaINS1_35MainloopSm100TmaUmmaWarpSpecializedILi24ELi2ELi4ENS5_IJNS4_1CILi1EEESB_SB_EEEEENS5_IJNSA_ILi64EEENSA_ILi80EEESE_EEEaNS5_IJlSB_lEEEaSH_NS4_8TiledMMAINS4_8MMA_AtomIJNS4_15SM100_MMA_S8_SSIaaiLi64ELi80ELNS4_4UMMA5MajorE0ELSM_0ELNSL_8SaturateE0EEEEEENS4_6LayoutISC_NS5_IJNSA_ILi0EEESR_SR_EEEEENS5_IJNS4_10UnderscoreESU_SU_EEEEENS4_13SM90_TMA_LOADENS4_14ComposedLayoutINS4_7SwizzleILi2ELi4ELi3EEENS4_18smem_ptr_flag_bitsILi8EEENSQ_INS5_IJNSA_ILi8EEESE_EEENS5_IJSE_SB_EEEEEEEvNS4_8identityESX_S17_vS18_EENS_8epilogue10collective18CollectiveEpilogueINS1A_23Sm100TmaWarpSpecializedILi1ELi1ELi40ELb0ELb0EEEJSG_NS5_IJNSQ_ISE_SB_EENSQ_ISF_SB_EEEEEaSH_aSH_NS1A_6fusion15FusionCallbacksIS1E_NS1I_17LinearCombinationIaiaiLNS_15FloatRoundStyleE2EEESG_S1H_JEEENS4_5SM1004TMEM4LOAD25SM100_TMEM_LOAD_16dp32b8xESX_NSY_INSZ_ILi0ELi4ELi3EEES12_NSQ_INS5_IJS13_NSA_ILi16EEEEEENS5_IJS1T_SB_EEEEEEENS4_39AutoVectorizingCopyWithAssumedAlignmentILi128EEENS4_14SM90_TMA_STOREES1X_S1Z_S1Z_EEEvvEEEEvNT_6ParamsE) ;  /* 0xffffff7802007950 */ /* 0x000fea0003c3ffff */
.L_x_189:
[----:B------:R-:W-:-:S00]  /*8800*/  BRA `(.L_x_189) ;  /* 0xfffffffc00fc7947 */ /* 0x000fc0000383ffff */
[----:B------:R-:W-:-:S00]  /*8810*/  NOP ;  /* 0x0000000000007918 */ /* 0x000fc00000000000 */
        /* <DEDUP_REMOVED lines=14> */
.L_x_190:


//--------------------- .nv.global.init           --------------------------
	.section	.nv.global.init,"aw",@progbits
.nv.global.init:
	.type		$str$26,@object
	.size		$str$26,($str$25 - $str$26)
$str$26:
        /*0000*/ 	.byte	0x2f, 0x74, 0x6d, 0x70, 0x2f, 0x63, 0x75, 0x74, 0x6c, 0x61, 0x73, 0x73, 0x5f, 0x73, 0x77, 0x65
        /*0010*/ 	.byte	0x65, 0x70, 0x5f, 0x73, 0x72, 0x63, 0x2f, 0x69, 0x6e, 0x63, 0x6c, 0x75, 0x64, 0x65, 0x2f, 0x63
        /*0020*/ 	.byte	0x75, 0x74, 0x65, 0x2f, 0x61, 0x74, 0x6f, 0x6d, 0x2f, 0x63, 0x6f, 0x70, 0x79, 0x5f, 0x74, 0x72
        /*0030*/ 	.byte	0x61, 0x69, 0x74, 0x73, 0x5f, 0x73, 0x6d, 0x31, 0x30, 0x30, 0x2e, 0x68, 0x70, 0x70, 0x00
	.type		$str$25,@object
	.size		$str$25,(__unnamed_1 - $str$25)
$str$25:
        /*003f*/ 	.byte	0x28, 0x28, 0x75, 0x69, 0x6e, 0x74, 0x33, 0x32, 0x5f, 0x74, 0x28, 0x74, 0x68, 0x72, 0x65, 0x61
        /*004f*/ 	.byte	0x64, 0x49, 0x64, 0x78, 0x2e, 0x78, 0x29, 0x20, 0x2f, 0x20, 0x33, 0x32, 0x29, 0x20, 0x25, 0x20
        /*005f*/ 	.byte	0x34, 0x29, 0x20, 0x3d, 0x3d, 0x20, 0x28, 0x28, 0x28, 0x74, 0x6d, 0x65, 0x6d, 0x5f, 0x61, 0x64
        /*006f*/ 	.byte	0x64, 0x72, 0x20, 0x3e, 0x3e, 0x20, 0x31, 0x36, 0x29, 0x20, 0x2f, 0x20, 0x33, 0x32, 0x29, 0x20
        /*007f*/ 	.byte	0x25, 0x20, 0x34, 0x29, 0x00
	.type		__unnamed_1,@object
	.size		__unnamed_1,(.L_1 - __unnamed_1)
__unnamed_1:
        /*0084*/ 	.byte	0x63, 0x6f, 0x6e, 0x73, 0x74, 0x65, 0x78, 0x70, 0x72, 0x20, 0x76, 0x6f, 0x69, 0x64, 0x20, 0x63
        /* <DEDUP_REMOVED lines=36> */
        /*02d4*/ 	.byte	0x3a, 0x3a, 0x43, 0x3c, 0x30, 0x3e, 0x3e, 0x3e, 0x3e, 0x5d, 0x00
.L_1:


//--------------------- .nv.shared._ZN7cutlass13device_kernelINS_4gemm6kernel13GemmUniversalIN4cute5tupleIJiiiiEEENS1_10collective13CollectiveMmaINS1_35MainloopSm100TmaUmmaWarpSpecializedILi24ELi2ELi4ENS5_IJNS4_1CILi1EEESB_SB_EEEEENS5_IJNSA_ILi64EEENSA_ILi80EEESE_EEEaNS5_IJlSB_lEEEaSH_NS4_8TiledMMAINS4_8MMA_AtomIJNS4_15SM100_MMA_S8_SSIaaiLi64ELi80ELNS4_4UMMA5MajorE0ELSM_0ELNSL_8SaturateE0EEEEEENS4_6LayoutISC_NS5_IJNSA_ILi0EEESR_SR_EEEEENS5_IJNS4_10UnderscoreESU_SU_EEEEENS4_13SM90_TMA_LOADENS4_14ComposedLayoutINS4_7SwizzleILi2ELi4ELi3EEENS4_18smem_ptr_flag_bitsILi8EEENSQ_INS5_IJNSA_ILi8EEESE_EEENS5_IJSE_SB_EEEEEEEvNS4_8identityESX_S17_vS18_EENS_8epilogue10collective18CollectiveEpilogueINS1A_23Sm100TmaWarpSpecializedILi1ELi1ELi40ELb0ELb0EEEJSG_NS5_IJNSQ_ISE_SB_EENSQ_ISF_SB_EEEEEaSH_aSH_NS1A_6fusion15FusionCallbacksIS1E_NS1I_17LinearCombinationIaiaiLNS_15FloatRoundStyleE2EEESG_S1H_JEEENS4_5SM1004TMEM4LOAD25SM100_TMEM_LOAD_16dp32b8xESX_NSY_INSZ_ILi0ELi4ELi3EEES12_NSQ_INS5_IJS13_NSA_ILi16EEEEEENS5_IJS1T_SB_EEEEEEENS4_39AutoVectorizingCopyWithAssumedAlignmentILi128EEENS4_14SM90_TMA_STOREES1X_S1Z_S1Z_EEEvvEEEEvNT_6ParamsE --------------------------
	.section	.nv.shared._ZN7cutlass13device_kernelINS_4gemm6kernel13GemmUniversalIN4cute5tupleIJiiiiEEENS1_10collective13CollectiveMmaINS1_35MainloopSm100TmaUmmaWarpSpecializedILi24ELi2ELi4ENS5_IJNS4_1CILi1EEESB_SB_EEEEENS5_IJNSA_ILi64EEENSA_ILi80EEESE_EEEaNS5_IJlSB_lEEEaSH_NS4_8TiledMMAINS4_8MMA_AtomIJNS4_15SM100_MMA_S8_SSIaaiLi64ELi80ELNS4_4UMMA5MajorE0ELSM_0ELNSL_8SaturateE0EEEEEENS4_6LayoutISC_NS5_IJNSA_ILi0EEESR_SR_EEEEENS5_IJNS4_10UnderscoreESU_SU_EEEEENS4_13SM90_TMA_LOADENS4_14ComposedLayoutINS4_7SwizzleILi2ELi4ELi3EEENS4_18smem_ptr_flag_bitsILi8EEENSQ_INS5_IJNSA_ILi8EEESE_EEENS5_IJSE_SB_EEEEEEEvNS4_8identityESX_S17_vS18_EENS_8epilogue10collective18CollectiveEpilogueINS1A_23Sm100TmaWarpSpecializedILi1ELi1ELi40ELb0ELb0EEEJSG_NS5_IJNSQ_ISE_SB_EENSQ_ISF_SB_EEEEEaSH_aSH_NS1A_6fusion15FusionCallbacksIS1E_NS1I_17LinearCombinationIaiaiLNS_15FloatRoundStyleE2EEESG_S1H_JEEENS4_5SM1004TMEM4LOAD25SM100_TMEM_LOAD_16dp32b8xESX_NSY_INSZ_ILi0ELi4ELi3EEES12_NSQ_INS5_IJS13_NSA_ILi16EEEEEENS5_IJS1T_SB_EEEEEEENS4_39AutoVectorizingCopyWithAssumedAlignmentILi128EEENS4_14SM90_TMA_STOREES1X_S1Z_S1Z_EEEvvEEEEvNT_6ParamsE,"aw",@nobits
	.sectionflags	@""
	.align	16
	.zero		1024


//--------------------- .nv.shared.reserved.0     --------------------------
	.section	.nv.shared.reserved.0,"aw",@nobits
	.weak		__nv_reservedSMEM_offset_0_alias
	.size		__nv_reservedSMEM_offset_0_alias, 0, 64
	.other		__nv_reservedSMEM_offset_0_alias,@"STO_CUDA_RESERVED_SHARED STV_DEFAULT"
__nv_reservedSMEM_offset_0_alias:
	.zero		0
.nv.shared.reserved.0:
	.zero		64
	.weak		__nv_reservedSMEM_tcgen05_partition
	.type		__nv_reservedSMEM_tcgen05_partition,@object
	.size		__nv_reservedSMEM_tcgen05_partition,(.L_0 - __nv_reservedSMEM_tcgen05_partition)
__nv_reservedSMEM_tcgen05_partition:
	.zero		32
.L_0:


//--------------------- .nv.global                --------------------------
	.section	.nv.global,"aw",@nobits
.nv.global:
	.type		_ZN40_INTERNAL_a804f8f6_4_k_cu_733e7eef_368264cute1_E,@object
	.size		_ZN40_INTERNAL_a804f8f6_4_k_cu_733e7eef_368264cute1_E,(_ZN40_INTERNAL_a804f8f6_4_k_cu_733e7eef_368264cuda3std3__45__cpo6cbeginE - _ZN40_INTERNAL_a804f8f6_4_k_cu_733e7eef_368264cute1_E)
_ZN40_INTERNAL_a804f8f6_4_k_cu_733e7eef_368264cute1_E:
	.zero		1
	.type		_ZN40_INTERNAL_a804f8f6_4_k_cu_733e7eef_368264cuda3std3__45__cpo6cbeginE,@object
	.size		_ZN40_INTERNAL_a804f8f6_4_k_cu_733e7eef_368264cuda3std3__45__cpo6cbeginE,(_ZN40_INTERNAL_a804f8f6_4_k_cu_733e7eef_368264cuda3std3__48in_placeE - _ZN40_INTERNAL_a804f8f6_4_k_cu_733e7eef_368264cuda3std3__45__cpo6cbeginE)
_ZN40_INTERNAL_a804f8f6_4_k_cu_733e7eef_368264cuda3std3__45__cpo6cbeginE:
	.zero		1
	.type		_ZN40_INTERNAL_a804f8f6_4_k_cu_733e7eef_368264cuda3std3__48in_placeE,@object
	.size		_ZN40_INTERNAL_a804f8f6_4_k_cu_733e7eef_368264cuda3std3__48in_placeE,(_ZN40_INTERNAL_a804f8f6_4_k_cu_733e7eef_368264cuda3std6ranges3__45__cpo9iter_moveE - _ZN40_INTERNAL_a804f8f6_4_k_cu_733e7eef_368264cuda3std3__48in_placeE)
_ZN40_INTERNAL_a804f8f6_4_k_cu_733e7eef_368264cuda3std3__48in_placeE:
	.zero		1
	.type		_ZN40_INTERNAL_a804f8f6_4_k_cu_733e7eef_368264cuda3std6ranges3__45__cpo9iter_moveE,@object
	.size		_ZN40_INTERNAL_a804f8f6_4_k_cu_733e7eef_368264cuda3std6ranges3__45__cpo9iter_moveE,(_ZN40_INTERNAL_a804f8f6_4_k_cu_733e7eef_368264cuda3std3__45__cpo5beginE - _ZN40_INTERNAL_a804f8f6_4_k_cu_733e7eef_368264cuda3std6ranges3__45__cpo9iter_moveE)
_ZN40_INTERNAL_a804f8f6_4_k_cu_733e7eef_368264cuda3std6ranges3__45__cpo9iter_moveE:
	.zero		1
	.type		_ZN40_INTERNAL_a804f8f6_4_k_cu_733e7eef_368264cuda3std3__45__cpo5beginE,@object
	.size		_ZN40_INTERNAL_a804f8f6_4_k_cu_733e7eef_368264cuda3std3__45__cpo5beginE,(_ZN40_INTERNAL_a804f8f6_4_k_cu_733e7eef_368264cuda3std3__442_GLOBAL__N__a804f8f6_4_k_cu_733e7eef_368266ignoreE - _ZN40_INTERNAL_a804f8f6_4_k_cu_733e7eef_368264cuda3std3__45__cpo5beginE)
_ZN40_INTERNAL_a804f8f6_4_k_cu_733e7eef_368264cuda3std3__45__cpo5beginE:
	.zero		1
	.type		_ZN40_INTERNAL_a804f8f6_4_k_cu_733e7eef_368264cuda3std3__442_GLOBAL__N__a804f8f6_4_k_cu_733e7eef_368266ignoreE,@object
	.size		_ZN40_INTERNAL_a804f8f6_4_k_cu_733e7eef_368264cuda3std3__442_GLOBAL__N__a804f8f6_4_k_cu_733e7eef_368266ignoreE,(_ZN40_INTERNAL_a804f8f6_4_k_cu_733e7eef_368264cute7productE - _ZN40_INTERNAL_a804f8f6_4_k_cu_733e7eef_368264cuda3std3__442_GLOBAL__N__a804f8f6_4_k_cu_733e7eef_368266ignoreE)
_ZN40_INTERNAL_a804f8f6_4_k_cu_733e7eef_368264cuda3std3__442_GLOBAL__N__a804f8f6_4_k_cu_733e7eef_368266ignoreE:
	.zero		1
	.type		_ZN40_INTERNAL_a804f8f6_4_k_cu_733e7eef_368264cute7productE,@object
	.size		_ZN40_INTERNAL_a804f8f6_4_k_cu_733e7eef_368264cute7productE,(_ZN40_INTERNAL_a804f8f6_4_k_cu_733e7eef_368264cuda3std3__45__cpo3endE - _ZN40_INTERNAL_a804f8f6_4_k_cu_733e7eef_368264cute7productE)
_ZN40_INTERNAL_a804f8f6_4_k_cu_733e7eef_368264cute7productE:
	.zero		1
	.type		_ZN40_INTERNAL_a804f8f6_4_k_cu_733e7eef_368264cuda3std3__45__cpo3endE,@object
	.size		_ZN40_INTERNAL_a804f8f6_4_k_cu_733e7eef_368264cuda3std3__45__cpo3endE,(_ZN40_INTERNAL_a804f8f6_4_k_cu_733e7eef_368264cuda3std3__419piecewise_constructE - _ZN40_INTERNAL_a804f8f6_4_k_cu_733e7eef_368264cuda3std3__45__cpo3endE)
_ZN40_INTERNAL_a804f8f6_4_k_cu_733e7eef_368264cuda3std3__45__cpo3endE:
	.zero		1
	.type		_ZN40_INTERNAL_a804f8f6_4_k_cu_733e7eef_368264cuda3std3__419piecewise_constructE,@object
	.size		_ZN40_INTERNAL_a804f8f6_4_k_cu_733e7eef_368264cuda3std3__419piecewise_constructE,(_ZN40_INTERNAL_a804f8f6_4_k_cu_733e7eef_368264cuda3std3__45__cpo4cendE - _ZN40_INTERNAL_a804f8f6_4_k_cu_733e7eef_368264cuda3std3__419piecewise_constructE)
_ZN40_INTERNAL_a804f8f6_4_k_cu_733e7eef_368264cuda3std3__419piecewise_constructE:
	.zero		1
	.type		_ZN40_INTERNAL_a804f8f6_4_k_cu_733e7eef_368264cuda3std3__45__cpo4cendE,@object
	.size		_ZN40_INTERNAL_a804f8f6_4_k_cu_733e7eef_368264cuda3std3__45__cpo4cendE,(_ZN40_INTERNAL_a804f8f6_4_k_cu_733e7eef_368264cuda3std6ranges3__45__cpo4swapE - _ZN40_INTERNAL_a804f8f6_4_k_cu_733e7eef_368264cuda3std3__45__cpo4cendE)
_ZN40_INTERNAL_a804f8f6_4_k_cu_733e7eef_368264cuda3std3__45__cpo4cendE:
	.zero		1
	.type		_ZN40_INTERNAL_a804f8f6_4_k_cu_733e7eef_368264cuda3std6ranges3__45__cpo4swapE,@object
	.size		_ZN40_INTERNAL_a804f8f6_4_k_cu_733e7eef_368264cuda3std6ranges3__45__cpo4swapE,(.L_9 - _ZN40_INTERNAL_a804f8f6_4_k_cu_733e7eef_368264cuda3std6ranges3__45__cpo4swapE)
_ZN40_INTERNAL_a804f8f6_4_k_cu_733e7eef_368264cuda3std6ranges3__45__cpo4swapE:
	.zero		1
.L_9:


//--------------------- .nv.constant0._ZN7cutlass13device_kernelINS_4gemm6kernel13GemmUniversalIN4cute5tupleIJiiiiEEENS1_10collective13CollectiveMmaINS1_35MainloopSm100TmaUmmaWarpSpecializedILi24ELi2ELi4ENS5_IJNS4_1CILi1EEESB_SB_EEEEENS5_IJNSA_ILi64EEENSA_ILi80EEESE_EEEaNS5_IJlSB_lEEEaSH_NS4_8TiledMMAINS4_8MMA_AtomIJNS4_15SM100_MMA_S8_SSIaaiLi64ELi80ELNS4_4UMMA5MajorE0ELSM_0ELNSL_8SaturateE0EEEEEENS4_6LayoutISC_NS5_IJNSA_ILi0EEESR_SR_EEEEENS5_IJNS4_10UnderscoreESU_SU_EEEEENS4_13SM90_TMA_LOADENS4_14ComposedLayoutINS4_7SwizzleILi2ELi4ELi3EEENS4_18smem_ptr_flag_bitsILi8EEENSQ_INS5_IJNSA_ILi8EEESE_EEENS5_IJSE_SB_EEEEEEEvNS4_8identityESX_S17_vS18_EENS_8epilogue10collective18CollectiveEpilogueINS1A_23Sm100TmaWarpSpecializedILi1ELi1ELi40ELb0ELb0EEEJSG_NS5_IJNSQ_ISE_SB_EENSQ_ISF_SB_EEEEEaSH_aSH_NS1A_6fusion15FusionCallbacksIS1E_NS1I_17LinearCombinationIaiaiLNS_15FloatRoundStyleE2EEESG_S1H_JEEENS4_5SM1004TMEM4LOAD25SM100_TMEM_LOAD_16dp32b8xESX_NSY_INSZ_ILi0ELi4ELi3EEES12_NSQ_INS5_IJS13_NSA_ILi16EEEEEENS5_IJS1T_SB_EEEEEEENS4_39AutoVectorizingCopyWithAssumedAlignmentILi128EEENS4_14SM90_TMA_STOREES1X_S1Z_S1Z_EEEvvEEEEvNT_6ParamsE --------------------------
	.section	.nv.constant0._ZN7cutlass13device_kernelINS_4gemm6kernel13GemmUniversalIN4cute5tupleIJiiiiEEENS1_10collective13CollectiveMmaINS1_35MainloopSm100TmaUmmaWarpSpecializedILi24ELi2ELi4ENS5_IJNS4_1CILi1EEESB_SB_EEEEENS5_IJNSA_ILi64EEENSA_ILi80EEESE_EEEaNS5_IJlSB_lEEEaSH_NS4_8TiledMMAINS4_8MMA_AtomIJNS4_15SM100_MMA_S8_SSIaaiLi64ELi80ELNS4_4UMMA5MajorE0ELSM_0ELNSL_8SaturateE0EEEEEENS4_6LayoutISC_NS5_IJNSA_ILi0EEESR_SR_EEEEENS5_IJNS4_10UnderscoreESU_SU_EEEEENS4_13SM90_TMA_LOADENS4_14ComposedLayoutINS4_7SwizzleILi2ELi4ELi3EEENS4_18smem_ptr_flag_bitsILi8EEENSQ_INS5_IJNSA_ILi8EEESE_EEENS5_IJSE_SB_EEEEEEEvNS4_8identityESX_S17_vS18_EENS_8epilogue10collective18CollectiveEpilogueINS1A_23Sm100TmaWarpSpecializedILi1ELi1ELi40ELb0ELb0EEEJSG_NS5_IJNSQ_ISE_SB_EENSQ_ISF_SB_EEEEEaSH_aSH_NS1A_6fusion15FusionCallbacksIS1E_NS1I_17LinearCombinationIaiaiLNS_15FloatRoundStyleE2EEESG_S1H_JEEENS4_5SM1004TMEM4LOAD25SM100_TMEM_LOAD_16dp32b8xESX_NSY_INSZ_ILi0ELi4ELi3EEES12_NSQ_INS5_IJS13_NSA_ILi16EEEEEENS5_IJS1T_SB_EEEEEEENS4_39AutoVectorizingCopyWithAssumedAlignmentILi128EEENS4_14SM90_TMA_STOREES1X_S1Z_S1Z_EEEvvEEEEvNT_6ParamsE,"a",@progbits
	.sectionflags	@""
	.align	4
.nv.constant0._ZN7cutlass13device_kernelINS_4gemm6kernel13GemmUniversalIN4cute5tupleIJiiiiEEENS1_10collective13CollectiveMmaINS1_35MainloopSm100TmaUmmaWarpSpecializedILi24ELi2ELi4ENS5_IJNS4_1CILi1EEESB_SB_EEEEENS5_IJNSA_ILi64EEENSA_ILi80EEESE_EEEaNS5_IJlSB_lEEEaSH_NS4_8TiledMMAINS4_8MMA_AtomIJNS4_15SM100_MMA_S8_SSIaaiLi64ELi80ELNS4_4UMMA5MajorE0ELSM_0ELNSL_8SaturateE0EEEEEENS4_6LayoutISC_NS5_IJNSA_ILi0EEESR_SR_EEEEENS5_IJNS4_10UnderscoreESU_SU_EEEEENS4_13SM90_TMA_LOADENS4_14ComposedLayoutINS4_7SwizzleILi2ELi4ELi3EEENS4_18smem_ptr_flag_bitsILi8EEENSQ_INS5_IJNSA_ILi8EEESE_EEENS5_IJSE_SB_EEEEEEEvNS4_8identityESX_S17_vS18_EENS_8epilogue10collective18CollectiveEpilogueINS1A_23Sm100TmaWarpSpecializedILi1ELi1ELi40ELb0ELb0EEEJSG_NS5_IJNSQ_ISE_SB_EENSQ_ISF_SB_EEEEEaSH_aSH_NS1A_6fusion15FusionCallbacksIS1E_NS1I_17LinearCombinationIaiaiLNS_15FloatRoundStyleE2EEESG_S1H_JEEENS4_5SM1004TMEM4LOAD25SM100_TMEM_LOAD_16dp32b8xESX_NSY_INSZ_ILi0ELi4ELi3EEES12_NSQ_INS5_IJS13_NSA_ILi16EEEEEENS5_IJS1T_SB_EEEEEEENS4_39AutoVectorizingCopyWithAssumedAlignmentILi128EEENS4_14SM90_TMA_STOREES1X_S1Z_S1Z_EEEvvEEEEvNT_6ParamsE:
	.zero		2944


//--------------------- SYMBOLS --------------------------

	.type		.nv.reservedSmem.offset0,@object
	.size		.nv.reservedSmem.offset0,0x4
	.type		.nv.reservedSmem.cap,@object
	.size		.nv.reservedSmem.cap,0x4
	.type		__assertfail,@function
